def matmul_kernel(
    a_ptr,
    b_ptr,
    c_ptr,
    M,
    N,
    K,
    stride_am,
    stride_ak,
    stride_bk,
    stride_bn,
    stride_cm,
    stride_cn,
    BLOCK_M: tl.constexpr,
    BLOCK_N: tl.constexpr,
    BLOCK_K: tl.constexpr,
    GROUP_M: tl.constexpr,
):
    pid = tl.program_id(axis=0)
    num_pid_m = tl.cdiv(M, BLOCK_M)
    num_pid_n = tl.cdiv(N, BLOCK_N)
    num_pid_in_group = GROUP_M * num_pid_n
    group_id = pid // num_pid_in_group
    first_pid_m = group_id * GROUP_M
    group_size_m = min(num_pid_m - first_pid_m, GROUP_M)
    pid_m = first_pid_m + ((pid % num_pid_in_group) % group_size_m)
    pid_n = (pid % num_pid_in_group) // group_size_m

    offs_am = (pid_m * BLOCK_M + tl.arange(0, BLOCK_M)) % M
    offs_bn = (pid_n * BLOCK_N + tl.arange(0, BLOCK_N)) % N
    offs_k = tl.arange(0, BLOCK_K)
    a_ptrs = a_ptr + offs_am[:, None] * stride_am + offs_k[None, :] * stride_ak
    b_ptrs = b_ptr + offs_k[:, None] * stride_bk + offs_bn[None, :] * stride_bn

    acc = tl.zeros((BLOCK_M, BLOCK_N), dtype=tl.float32)
    for kk in range(0, tl.cdiv(K, BLOCK_K)):
        a = tl.load(a_ptrs, mask=offs_k[None, :] < K - kk * BLOCK_K, other=0.0)
        b = tl.load(b_ptrs, mask=offs_k[:, None] < K - kk * BLOCK_K, other=0.0)
        acc = tl.dot(a, b, acc)
        a_ptrs += BLOCK_K * stride_ak
        b_ptrs += BLOCK_K * stride_bk

    c = acc.to(c_ptr.dtype.element_ty)
    offs_cm = pid_m * BLOCK_M + tl.arange(0, BLOCK_M)
    offs_cn = pid_n * BLOCK_N + tl.arange(0, BLOCK_N)
    c_ptrs = c_ptr + offs_cm[:, None] * stride_cm + offs_cn[None, :] * stride_cn
    mask = (offs_cm[:, None] < M) & (offs_cn[None, :] < N)
    tl.store(c_ptrs, c, mask=mask)

# config = {"BLOCK_K": 64, "BLOCK_M": 64, "BLOCK_N": 256, "GROUP_M": 8, "arch": "sm_100", "dtype": "bf16", "num_ctas": 1, "num_stages": 3, "num_warps": 8}
# arch = sm_100


// ===== COMPILED SASS (sm_100a) =====

	.target	sm_100a

	.elftype	@"ET_EXEC"


//--------------------- .note.nv.tkinfo           --------------------------
	.section	.note.nv.tkinfo,"",@"SHT_NOTE"
	.sectionflags	@"SHF_NOTE_NV_TKINFO"
	.tkinfo
        /*0018*/ 	.word	0x00000081
        /*0030*/ 	.string	""
        /*0030*/ 	.string	"ptxas-blackwell"
        /*0030*/ 	.string	"Cuda compilation tools, release 12.9, V12.9.86"
        /*0030*/ 	.string	"Build cuda_12.9.r12.9/compiler.36037853_0"
        /*0030*/ 	.string	"-v  -suppress-debug-info  -lineinfo  -arch sm_100a "



//--------------------- .note.nv.cuver            --------------------------
	.section	.note.nv.cuver,"",@"SHT_NOTE"
	.sectionflags	@"SHF_NOTE_NV_CUVER"
        /*0018*/ 	.short	0x0001
        /*001a*/ 	.short	0x0064
        /*001c*/ 	.short	0x0001
        /*001e*/ 	.short	0x0000
        /*0020*/ 	.short	0x0001
        /*0022*/ 	.short	0x0000


//--------------------- .nv.info                  --------------------------
	.section	.nv.info,"",@"SHT_CUDA_INFO"
	.align	4


	//----- nvinfo : EIATTR_REGCOUNT
	.align		4
        /*0000*/ 	.byte	0x04, 0x2f
        /*0002*/ 	.short	(.L_4 - .L_3)
	.align		4
.L_3:
        /*0004*/ 	.word	index@(matmul_kernel)
        /*0008*/ 	.word	0x000000ff


	//----- nvinfo : EIATTR_FRAME_SIZE
	.align		4
.L_4:
        /*000c*/ 	.byte	0x04, 0x11
        /*000e*/ 	.short	(.L_6 - .L_5)
	.align		4
.L_5:
        /*0010*/ 	.word	index@($__internal_2_$__cuda_sm10x_tcgen05_guardrail_trap_unallocated_columns_being_dealloced)
        /*0014*/ 	.word	0x00000000


	//----- nvinfo : EIATTR_FRAME_SIZE
	.align		4
.L_6:
        /*0018*/ 	.byte	0x04, 0x11
        /*001a*/ 	.short	(.L_8 - .L_7)
	.align		4
.L_7:
        /*001c*/ 	.word	index@($__internal_1_$__cuda_sm10x_tcgen05_guardrail_trap_phase_invalid_during_alloc)
        /*0020*/ 	.word	0x00000000


	//----- nvinfo : EIATTR_FRAME_SIZE
	.align		4
.L_8:
        /*0024*/ 	.byte	0x04, 0x11
        /*0026*/ 	.short	(.L_10 - .L_9)
	.align		4
.L_9:
        /*0028*/ 	.word	index@($__internal_0_$__cuda_sm10x_tcgen05_guardrail_trap_col_being_dealloced_not_returned_by_alloc)
        /*002c*/ 	.word	0x00000000


	//----- nvinfo : EIATTR_FRAME_SIZE
	.align		4
.L_10:
        /*0030*/ 	.byte	0x04, 0x11
        /*0032*/ 	.short	(.L_12 - .L_11)
	.align		4
.L_11:
        /*0034*/ 	.word	index@(matmul_kernel)
        /*0038*/ 	.word	0x00000000


	//----- nvinfo : EIATTR_MIN_STACK_SIZE
	.align		4
.L_12:
        /*003c*/ 	.byte	0x04, 0x12
        /*003e*/ 	.short	(.L_14 - .L_13)
	.align		4
.L_13:
        /*0040*/ 	.word	index@(matmul_kernel)
        /*0044*/ 	.word	0x00000000
.L_14:


//--------------------- .nv.info.matmul_kernel    --------------------------
	.section	.nv.info.matmul_kernel,"",@"SHT_CUDA_INFO"
	.sectionflags	@""
	.align	4


	//----- nvinfo : EIATTR_CUDA_API_VERSION
	.align		4
        /*0000*/ 	.byte	0x04, 0x37
        /*0002*/ 	.short	(.L_16 - .L_15)
.L_15:
        /*0004*/ 	.word	0x00000081


	//----- nvinfo : EIATTR_KPARAM_INFO
	.align		4
.L_16:
        /*0008*/ 	.byte	0x04, 0x17
        /*000a*/ 	.short	(.L_18 - .L_17)
.L_17:
        /*000c*/ 	.word	0x00000000
        /*0010*/ 	.short	0x000d
        /*0012*/ 	.short	0x0048
        /*0014*/ 	.byte	0x00, 0xf4, 0x21, 0x00


	//----- nvinfo : EIATTR_KPARAM_INFO
	.align		4
.L_18:
        /*0018*/ 	.byte	0x04, 0x17
        /*001a*/ 	.short	(.L_20 - .L_19)
.L_19:
        /*001c*/ 	.word	0x00000000
        /*0020*/ 	.short	0x000c
        /*0022*/ 	.short	0x0040
        /*0024*/ 	.byte	0x00, 0xf4, 0x21, 0x00


	//----- nvinfo : EIATTR_KPARAM_INFO
	.align		4
.L_20:
        /*0028*/ 	.byte	0x04, 0x17
        /*002a*/ 	.short	(.L_22 - .L_21)
.L_21:
        /*002c*/ 	.word	0x00000000
        /*0030*/ 	.short	0x000b
        /*0032*/ 	.short	0x0038
        /*0034*/ 	.byte	0x00, 0xf0, 0x11, 0x00


	//----- nvinfo : EIATTR_KPARAM_INFO
	.align		4
.L_22:
        /*0038*/ 	.byte	0x04, 0x17
        /*003a*/ 	.short	(.L_24 - .L_23)
.L_23:
        /*003c*/ 	.word	0x00000000
        /*0040*/ 	.short	0x000a
        /*0042*/ 	.short	0x0034
        /*0044*/ 	.byte	0x00, 0xf0, 0x11, 0x00


	//----- nvinfo : EIATTR_KPARAM_INFO
	.align		4
.L_24:
        /*0048*/ 	.byte	0x04, 0x17
        /*004a*/ 	.short	(.L_26 - .L_25)
.L_25:
        /*004c*/ 	.word	0x00000000
        /*0050*/ 	.short	0x0009
        /*0052*/ 	.short	0x0030
        /*0054*/ 	.byte	0x00, 0xf0, 0x11, 0x00


	//----- nvinfo : EIATTR_KPARAM_INFO
	.align		4
.L_26:
        /*0058*/ 	.byte	0x04, 0x17
        /*005a*/ 	.short	(.L_28 - .L_27)
.L_27:
        /*005c*/ 	.word	0x00000000
        /*0060*/ 	.short	0x0008
        /*0062*/ 	.short	0x002c
        /*0064*/ 	.byte	0x00, 0xf0, 0x11, 0x00


	//----- nvinfo : EIATTR_KPARAM_INFO
	.align		4
.L_28:
        /*0068*/ 	.byte	0x04, 0x17
        /*006a*/ 	.short	(.L_30 - .L_29)
.L_29:
        /*006c*/ 	.word	0x00000000
        /*0070*/ 	.short	0x0007
        /*0072*/ 	.short	0x0028
        /*0074*/ 	.byte	0x00, 0xf0, 0x11, 0x00


	//----- nvinfo : EIATTR_KPARAM_INFO
	.align		4
.L_30:
        /*0078*/ 	.byte	0x04, 0x17
        /*007a*/ 	.short	(.L_32 - .L_31)
.L_31:
        /*007c*/ 	.word	0x00000000
        /*0080*/ 	.short	0x0006
        /*0082*/ 	.short	0x0024
        /*0084*/ 	.byte	0x00, 0xf0, 0x11, 0x00


	//----- nvinfo : EIATTR_KPARAM_INFO
	.align		4
.L_32:
        /*0088*/ 	.byte	0x04, 0x17
        /*008a*/ 	.short	(.L_34 - .L_33)
.L_33:
        /*008c*/ 	.word	0x00000000
        /*0090*/ 	.short	0x0005
        /*0092*/ 	.short	0x0020
        /*0094*/ 	.byte	0x00, 0xf0, 0x11, 0x00


	//----- nvinfo : EIATTR_KPARAM_INFO
	.align		4
.L_34:
        /*0098*/ 	.byte	0x04, 0x17
        /*009a*/ 	.short	(.L_36 - .L_35)
.L_35:
        /*009c*/ 	.word	0x00000000
        /*00a0*/ 	.short	0x0004
        /*00a2*/ 	.short	0x001c
        /*00a4*/ 	.byte	0x00, 0xf0, 0x11, 0x00


	//----- nvinfo : EIATTR_KPARAM_INFO
	.align		4
.L_36:
        /*00a8*/ 	.byte	0x04, 0x17
        /*00aa*/ 	.short	(.L_38 - .L_37)
.L_37:
        /*00ac*/ 	.word	0x00000000
        /*00b0*/ 	.short	0x0003
        /*00b2*/ 	.short	0x0018
        /*00b4*/ 	.byte	0x00, 0xf0, 0x11, 0x00


	//----- nvinfo : EIATTR_KPARAM_INFO
	.align		4
.L_38:
        /*00b8*/ 	.byte	0x04, 0x17
        /*00ba*/ 	.short	(.L_40 - .L_39)
.L_39:
        /*00bc*/ 	.word	0x00000000
        /*00c0*/ 	.short	0x0002
        /*00c2*/ 	.short	0x0010
        /*00c4*/ 	.byte	0x00, 0xf4, 0x21, 0x00


	//----- nvinfo : EIATTR_KPARAM_INFO
	.align		4
.L_40:
        /*00c8*/ 	.byte	0x04, 0x17
        /*00ca*/ 	.short	(.L_42 - .L_41)
.L_41:
        /*00cc*/ 	.word	0x00000000
        /*00d0*/ 	.short	0x0001
        /*00d2*/ 	.short	0x0008
        /*00d4*/ 	.byte	0x00, 0xf4, 0x21, 0x00


	//----- nvinfo : EIATTR_KPARAM_INFO
	.align		4
.L_42:
        /*00d8*/ 	.byte	0x04, 0x17
        /*00da*/ 	.short	(.L_44 - .L_43)
.L_43:
        /*00dc*/ 	.word	0x00000000
        /*00e0*/ 	.short	0x0000
        /*00e2*/ 	.short	0x0000
        /*00e4*/ 	.byte	0x00, 0xf4, 0x21, 0x00


	//----- nvinfo : EIATTR_AT_ENTRY_FRAGMENTS
	.align		4
.L_44:
        /*00e8*/ 	.byte	0x04, 0x4f
        /*00ea*/ 	.short	(.L_46 - .L_45)


	//   ....[0]....
.L_45:
        /*00ec*/ 	.word	0x00000004


	//----- nvinfo : EIATTR_RESERVED_SMEM_USED
	.align		4
.L_46:
        /*00f0*/ 	.byte	0x01, 0x41
	.zero		2


	//----- nvinfo : EIATTR_SPARSE_MMA_MASK
	.align		4
        /*00f4*/ 	.byte	0x03, 0x50
        /*00f6*/ 	.short	0x0000


	//----- nvinfo : EIATTR_TCGEN05_1CTA_USED
	.align		4
        /*00f8*/ 	.byte	0x01, 0x51
	.zero		2


	//----- nvinfo : EIATTR_MAXREG_COUNT
	.align		4
        /*00fc*/ 	.byte	0x03, 0x1b
        /*00fe*/ 	.short	0x00ff


	//----- nvinfo : EIATTR_NUM_BARRIERS
	.align		4
        /*0100*/ 	.byte	0x02, 0x4c
        /*0102*/ 	.byte	0x01
	.zero		1


	//----- nvinfo : EIATTR_INT_WARP_WIDE_INSTR_OFFSETS
	.align		4
        /*0104*/ 	.byte	0x04, 0x31
        /*0106*/ 	.short	(.L_48 - .L_47)


	//   ....[0]....
.L_47:
        /*0108*/ 	.word	0x00001850


	//   ....[1]....
        /*010c*/ 	.word	0x00001870


	//   ....[2]....
        /*0110*/ 	.word	0x000050a0


	//   ....[3]....
        /*0114*/ 	.word	0x00009c50


	//   ....[4]....
        /*0118*/ 	.word	0x00009ca0


	//----- nvinfo : EIATTR_COOP_GROUP_MASK_REGIDS
	.align		4
.L_48:
        /*011c*/ 	.byte	0x04, 0x29
        /*011e*/ 	.short	(.L_50 - .L_49)


	//   ....[0]....
.L_49:
        /*0120*/ 	.word	0xffffffff


	//   ....[1]....
        /*0124*/ 	.word	0xffffffff


	//   ....[2]....
        /*0128*/ 	.word	0xffffffff


	//   ....[3]....
        /*012c*/ 	.word	0xffffffff


	//----- nvinfo : EIATTR_COOP_GROUP_INSTR_OFFSETS
	.align		4
.L_50:
        /*0130*/ 	.byte	0x04, 0x28
        /*0132*/ 	.short	(.L_52 - .L_51)


	//   ....[0]....
.L_51:
        /*0134*/ 	.word	0x00000070


	//   ....[1]....
        /*0138*/ 	.word	0x00000330


	//   ....[2]....
        /*013c*/ 	.word	0x00009ae0


	//   ....[3]....
        /*0140*/ 	.word	0x00009d50


	//----- nvinfo : EIATTR_VRC_CTA_INIT_COUNT
	.align		4
.L_52:
        /*0144*/ 	.byte	0x02, 0x4a
        /*0146*/ 	.byte	0x80
	.zero		1


	//----- nvinfo : EIATTR_MBARRIER_INSTR_OFFSETS
	.align		4
        /*0148*/ 	.byte	0x04, 0x39
        /*014a*/ 	.short	(.L_54 - .L_53)


	//   ....[0]....
.L_53:
        /*014c*/ 	.word	0x00001980
        /*0150*/ 	.word	0x000000ff
        /*0154*/ 	.word	0x00000000
        /*0158*/ 	.short	0x0100
        /*015a*/ 	.byte	0x0b
	.zero		1


	//   ....[1]....
        /*015c*/ 	.word	0x000050d0
        /*0160*/ 	.word	0x000000ff
        /*0164*/ 	.word	0x00014008
        /*0168*/ 	.short	0x0100
        /*016a*/ 	.byte	0x09
	.zero		1


	//   ....[2]....
        /*016c*/ 	.word	0x00006710
        /*0170*/ 	.word	0x000000ff
        /*0174*/ 	.word	0x00000000
        /*0178*/ 	.short	0x010a
        /*017a*/ 	.byte	0x0b
	.zero		1


	//   ....[3]....
        /*017c*/ 	.word	0x00007fe0
        /*0180*/ 	.word	0x000000ff
        /*0184*/ 	.word	0x00000000
        /*0188*/ 	.short	0x010a
        /*018a*/ 	.byte	0x0b
	.zero		1


	//   ....[4]....
        /*018c*/ 	.word	0x00008110
        /*0190*/ 	.word	0x000000ff
        /*0194*/ 	.word	0x00014000
        /*0198*/ 	.short	0x0108
        /*019a*/ 	.byte	0x09
	.zero		1


	//   ....[5]....
        /*019c*/ 	.word	0x00008150
        /*01a0*/ 	.word	0x000000ff
        /*01a4*/ 	.word	0x00014008
        /*01a8*/ 	.short	0x0108
        /*01aa*/ 	.byte	0x09
	.zero		1


	//   ....[6]....
        /*01ac*/ 	.word	0x00009d70
        /*01b0*/ 	.word	0x000000ff
        /*01b4*/ 	.word	0x00000000
        /*01b8*/ 	.short	0x010a
        /*01ba*/ 	.byte	0x0b
	.zero		1


	//   ....[7]....
        /*01bc*/ 	.word	0x00009da0
        /*01c0*/ 	.word	0x000000ff
        /*01c4*/ 	.word	0x00000000
        /*01c8*/ 	.short	0x010a
        /*01ca*/ 	.byte	0x0b
	.zero		1


	//----- nvinfo : EIATTR_NUM_MBARRIERS
	.align		4
.L_54:
        /*01cc*/ 	.byte	0x03, 0x38
        /*01ce*/ 	.short	0x0002


	//----- nvinfo : EIATTR_EXIT_INSTR_OFFSETS
	.align		4
        /*01d0*/ 	.byte	0x04, 0x1c
        /*01d2*/ 	.short	(.L_56 - .L_55)


	//   ....[0]....
.L_55:
        /*01d4*/ 	.word	0x00009d60


	//----- nvinfo : EIATTR_REQNTID
	.align		4
.L_56:
        /*01d8*/ 	.byte	0x04, 0x10
        /*01da*/ 	.short	(.L_58 - .L_57)
.L_57:
        /*01dc*/ 	.word	0x00000100
        /*01e0*/ 	.word	0x00000001
        /*01e4*/ 	.word	0x00000001


	//----- nvinfo : EIATTR_CRS_STACK_SIZE
	.align		4
.L_58:
        /*01e8*/ 	.byte	0x04, 0x1e
        /*01ea*/ 	.short	(.L_60 - .L_59)
.L_59:
        /*01ec*/ 	.word	0x00000000


	//----- nvinfo : EIATTR_CBANK_PARAM_SIZE
	.align		4
.L_60:
        /*01f0*/ 	.byte	0x03, 0x19
        /*01f2*/ 	.short	0x0050


	//----- nvinfo : EIATTR_PARAM_CBANK
	.align		4
        /*01f4*/ 	.byte	0x04, 0x0a
        /*01f6*/ 	.short	(.L_62 - .L_61)
	.align		4
.L_61:
        /*01f8*/ 	.word	index@(.nv.constant0.matmul_kernel)
        /*01fc*/ 	.short	0x0380
        /*01fe*/ 	.short	0x0050


	//----- nvinfo : EIATTR_SW_WAR
	.align		4
.L_62:
        /*0200*/ 	.byte	0x04, 0x36
        /*0202*/ 	.short	(.L_64 - .L_63)
.L_63:
        /*0204*/ 	.word	0x00000008
.L_64:


//--------------------- .nv.compat                --------------------------
	.section	.nv.compat,"",@"SHT_CUDA_COMPAT_INFO"
	.align	4
        /*0000*/ 	.byte	0x02, 0x02, 0x02, 0x00, 0x02, 0x05, 0x05, 0x00, 0x02, 0x03, 0x00, 0x00, 0x02, 0x06, 0x01, 0x00


//--------------------- .nv.callgraph             --------------------------
	.section	.nv.callgraph,"",@"SHT_CUDA_CALLGRAPH"
	.align	4
	.sectionentsize	8
	.align		4
        /*0000*/ 	.word	0x00000000
	.align		4
        /*0004*/ 	.word	0xffffffff
	.align		4
        /*0008*/ 	.word	0x00000000
	.align		4
        /*000c*/ 	.word	0xfffffffe
	.align		4
        /*0010*/ 	.word	0x00000000
	.align		4
        /*0014*/ 	.word	0xfffffffd
	.align		4
        /*0018*/ 	.word	0x00000000
	.align		4
        /*001c*/ 	.word	0xfffffffc


//--------------------- .text.matmul_kernel       --------------------------
	.section	.text.matmul_kernel,"ax",@progbits
	.align	128
        .global         matmul_kernel
        .type           matmul_kernel,@function
        .size           matmul_kernel,(.L_x_20 - matmul_kernel)
        .other          matmul_kernel,@"STO_CUDA_ENTRY STV_DEFAULT"
matmul_kernel:
.text.matmul_kernel:
[----:B------:R-:W0:Y:S01]  /*0000*/  LDC R1, c[0x0][0x37c] ;  /* 0x0000df00ff017b82 */ /* 0x000e220000000800 */
[----:B------:R-:W1:Y:S01]  /*0010*/  S2R R187, SR_TID.X ;  /* 0x0000000000bb7919 */ /* 0x000e620000002100 */
[----:B------:R-:W2:Y:S01]  /*0020*/  LDCU.64 UR20, c[0x0][0x358] ;  /* 0x00006b00ff1477ac */ /* 0x000ea20008000a00 */
[----:B-1----:R-:W-:-:S13]  /*0030*/  ISETP.GE.U32.AND P0, PT, R187, 0x20, PT ;  /* 0x00000020bb00780c */ /* 0x002fda0003f06070 */
[----:B------:R-:W-:Y:S02]  /*0040*/  VOTEU.ANY UP0, P0 ;  /* 0x0000000000ff7886 */ /* 0x000fe40000000100 */
[----:B0-2---:R-:W-:Y:S05]  /*0050*/  BRA.U UP0, `(.L_x_0) ;  /* 0x0000000100b87547 */ /* 0x005fea000b800000 */
[----:B------:R-:W0:Y:S01]  /*0060*/  S2UR UR6, SR_CgaCtaId ;  /* 0x00000000000679c3 */ /* 0x000e220000008800 */
[----:B------:R-:W-:Y:S01]  /*0070*/  NOP ;  /* 0x0000000000007918 */ /* 0x000fe20000000000 */
[----:B------:R-:W-:Y:S02]  /*0080*/  UMOV UR4, 0x40 ;  /* 0x0000004000047882 */ /* 0x000fe40000000000 */
[----:B0-----:R-:W-:-:S09]  /*0090*/  ULEA UR4, UR6, UR4, 0x18 ;  /* 0x0000000406047291 */ /* 0x001fd2000f8ec0ff */
[----:B------:R-:W0:Y:S01]  /*00a0*/  LDS.U8 R0, [UR4] ;  /* 0x00000004ff007984 */ /* 0x000e220008000000 */
[----:B------:R-:W-:Y:S02]  /*00b0*/  UMOV UR4, 0x400 ;  /* 0x0000040000047882 */ /* 0x000fe40000000000 */
[----:B------:R-:W-:Y:S01]  /*00c0*/  ULEA UR4, UR6, UR4, 0x18 ;  /* 0x0000000406047291 */ /* 0x000fe2000f8ec0ff */
[----:B0-----:R-:W-:-:S13]  /*00d0*/  ISETP.NE.AND P0, PT, R0, RZ, PT ;  /* 0x000000ff0000720c */ /* 0x001fda0003f05270 */
[----:B------:R-:W-:Y:S05]  /*00e0*/  @P0 BRA `(.L_x_1) ;  /* 0x00000000007c0947 */ /* 0x000fea0003800000 */
[----:B------:R-:W-:-:S13]  /*00f0*/  ELECT P0, URZ, PT ;  /* 0x0000000000ff782f */ /* 0x000fda0003800000 */
[----:B------:R-:W-:Y:S05]  /*0100*/  @!P0 BRA `(.L_x_2) ;  /* 0x0000000000848947 */ /* 0x000fea0003800000 */
[----:B------:R-:W-:Y:S01]  /*0110*/  UMOV UR5, 0x8 ;  /* 0x0000000800057882 */ /* 0x000fe20000000000 */
[----:B------:R-:W-:Y:S02]  /*0120*/  IMAD.MOV.U32 R4, RZ, RZ, 0x1 ;  /* 0x00000001ff047424 */ /* 0x000fe400078e00ff */
[----:B------:R-:W-:Y:S02]  /*0130*/  IMAD.MOV.U32 R5, RZ, RZ, 0xff ;  /* 0x000000ffff057424 */ /* 0x000fe400078e00ff */
[----:B------:R-:W-:Y:S04]  /*0140*/  DEPBAR.LE SB0, 0x36 ;  /* 0x00008d800000791a */ /* 0x000fe80000000000 */
[----:B------:R-:W0:Y:S02]  /*0150*/  UTCATOMSWS.FIND_AND_SET.ALIGN UP1, UR5, UR5 ;  /* 0x00000005000575e3 */ /* 0x000e240008020800 */
[----:B0-----:R-:W-:-:S04]  /*0160*/  PLOP3.LUT P0, PT, PT, PT, UP1, 0x80, 0x8 ;  /* 0x000000000008781c */ /* 0x001fc80003f0f018 */
[----:B------:R-:W-:-:S04]  /*0170*/  SEL R0, RZ, 0xffffffff, !P0 ;  /* 0xffffffffff007807 */ /* 0x000fc80004000000 */
[----:B------:R-:W-:Y:S01]  /*0180*/  ISETP.NE.AND P0, PT, R0, RZ, PT ;  /* 0x000000ff0000720c */ /* 0x000fe20003f05270 */
[----:B------:R-:W-:-:S12]  /*0190*/  IMAD.U32 R0, RZ, RZ, UR5 ;  /* 0x00000005ff007e24 */ /* 0x000fd8000f8e00ff */
[----:B------:R-:W-:Y:S05]  /*01a0*/  @P0 BRA `(.L_x_3) ;  /* 0x0000000000240947 */ /* 0x000fea0003800000 */
.L_x_4:
[----:B------:R-:W-:Y:S05]  /*01b0*/  NANOSLEEP 0x64 ;  /* 0x000000640000795d */ /* 0x000fea0003800000 */
[----:B------:R-:W-:-:S05]  /*01c0*/  UMOV UR5, 0x8 ;  /* 0x0000000800057882 */ /* 0x000fca0000000000 */
[----:B------:R-:W-:Y:S04]  /*01d0*/  DEPBAR.LE SB0, 0x36 ;  /* 0x00008d800000791a */ /* 0x000fe80000000000 */
[----:B------:R-:W0:Y:S02]  /*01e0*/  UTCATOMSWS.FIND_AND_SET.ALIGN UP1, UR5, UR5 ;  /* 0x00000005000575e3 */ /* 0x000e240008020800 */
[----:B0-----:R-:W-:-:S04]  /*01f0*/  PLOP3.LUT P0, PT, PT, PT, UP1, 0x80, 0x8 ;  /* 0x000000000008781c */ /* 0x001fc80003f0f018 */
[----:B------:R-:W-:-:S04]  /*0200*/  SEL R0, RZ, 0xffffffff, !P0 ;  /* 0xffffffffff007807 */ /* 0x000fc80004000000 */
[----:B------:R-:W-:Y:S01]  /*0210*/  ISETP.NE.AND P0, PT, R0, RZ, PT ;  /* 0x000000ff0000720c */ /* 0x000fe20003f05270 */
[----:B------:R-:W-:-:S12]  /*0220*/  IMAD.U32 R0, RZ, RZ, UR5 ;  /* 0x00000005ff007e24 */ /* 0x000fd8000f8e00ff */
[----:B------:R-:W-:Y:S05]  /*0230*/  @!P0 BRA `(.L_x_4) ;  /* 0xfffffffc00dc8947 */ /* 0x000fea000383ffff */
.L_x_3:
[C---:B------:R-:W-:Y:S01]  /*0240*/  VIADD R3, R0.reuse, 0x10 ;  /* 0x0000001000037836 */ /* 0x040fe20000000000 */
[----:B------:R-:W-:Y:S01]  /*0250*/  UMOV UR5, 0x50 ;  /* 0x0000005000057882 */ /* 0x000fe20000000000 */
[----:B------:R-:W-:Y:S01]  /*0260*/  SHF.L.U32 R2, R5, R0, RZ ;  /* 0x0000000005027219 */ /* 0x000fe200000006ff */
[----:B------:R-:W-:Y:S01]  /*0270*/  ULEA UR5, UR6, UR5, 0x18 ;  /* 0x0000000506057291 */ /* 0x000fe2000f8ec0ff */
[----:B------:R-:W-:Y:S01]  /*0280*/  IMAD.SHL.U32 R0, R0, 0x20, RZ ;  /* 0x0000002000007824 */ /* 0x000fe200078e00ff */
[----:B------:R-:W-:-:S04]  /*0290*/  SHF.L.U32 R3, R4, R3, RZ ;  /* 0x0000000304037219 */ /* 0x000fc800000006ff */
[----:B------:R-:W-:-:S05]  /*02a0*/  LOP3.LUT R2, R3, R2, RZ, 0xfc, !PT ;  /* 0x0000000203027212 */ /* 0x000fca00078efcff */
[----:B------:R0:W-:Y:S04]  /*02b0*/  ATOMS.OR RZ, [UR5], R2 ;  /* 0x00000002ffff798c */ /* 0x0001e8000b000005 */
[----:B------:R0:W-:Y:S01]  /*02c0*/  STS [UR4], R0 ;  /* 0x00000000ff007988 */ /* 0x0001e20008000804 */
[----:B------:R-:W-:Y:S05]  /*02d0*/  BRA `(.L_x_2) ;  /* 0x0000000000107947 */ /* 0x000fea0003800000 */
.L_x_1:
[----:B------:R-:W-:Y:S01]  /*02e0*/  IMAD.MOV.U32 R0, RZ, RZ, -0x1 ;  /* 0xffffffffff007424 */ /* 0x000fe200078e00ff */
[----:B------:R-:W-:-:S04]  /*02f0*/  MOV R2, 0x320 ;  /* 0x0000032000027802 */ /* 0x000fc80000000f00 */
[----:B------:R0:W-:Y:S03]  /*0300*/  STS [UR4], R0 ;  /* 0x00000000ff007988 */ /* 0x0001e60008000804 */
[----:B0-----:R-:W-:Y:S05]  /*0310*/  CALL.REL.NOINC `($__internal_1_$__cuda_sm10x_tcgen05_guardrail_trap_phase_invalid_during_alloc) ;  /* 0x0000009800b87944 */ /* 0x001fea0003c00000 */
.L_x_2:
[----:B------:R-:W-:Y:S05]  /*0320*/  WARPSYNC.ALL ;  /* 0x0000000000007948 */ /* 0x000fea0003800000 */
[----:B------:R-:W-:Y:S01]  /*0330*/  NOP ;  /* 0x0000000000007918 */ /* 0x000fe20000000000 */
.L_x_0:
[----:B------:R-:W1:Y:S01]  /*0340*/  LDC.64 R36, c[0x0][0x398] ;  /* 0x0000e600ff247b82 */ /* 0x000e620000000a00 */
[----:B------:R-:W2:Y:S01]  /*0350*/  S2R R5, SR_CTAID.X ;  /* 0x0000000000057919 */ /* 0x000ea20000002500 */
[----:B------:R-:W-:Y:S01]  /*0360*/  UMOV UR9, 0x400 ;  /* 0x0000040000097882 */ /* 0x000fe20000000000 */
[--C-:B------:R-:W-:Y:S01]  /*0370*/  SHF.R.U32.HI R160, RZ, 0x5, R187.reuse ;  /* 0x00000005ffa07819 */ /* 0x100fe200000116bb */
[----:B------:R-:W3:Y:S01]  /*0380*/  LDCU.128 UR16, c[0x0][0x380] ;  /* 0x00007000ff1077ac */ /* 0x000ee20008000c00 */
[----:B------:R-:W-:Y:S02]  /*0390*/  SHF.R.U32.HI R167, RZ, 0x6, R187 ;  /* 0x00000006ffa77819 */ /* 0x000fe400000116bb */
[----:B------:R-:W-:Y:S01]  /*03a0*/  LOP3.LUT R136, R187, 0xff, RZ, 0xc0, !PT ;  /* 0x000000ffbb887812 */ /* 0x000fe200078ec0ff */
[----:B------:R-:W4:Y:S01]  /*03b0*/  S2UR UR4, SR_CgaCtaId ;  /* 0x00000000000479c3 */ /* 0x000f220000008800 */
[----:B------:R-:W-:Y:S01]  /*03c0*/  SGXT.U32 R167, R167, 0x2 ;  /* 0x00000002a7a7781a */ /* 0x000fe20000000000 */
[----:B------:R-:W-:-:S06]  /*03d0*/  UMOV UR6, 0x1 ;  /* 0x0000000100067882 */ /* 0x000fcc0000000000 */
[----:B------:R-:W5:Y:S01]  /*03e0*/  LDC.64 R184, c[0x0][0x3a0] ;  /* 0x0000e800ffb87b82 */ /* 0x000f620000000a00 */
[----:B01----:R-:W-:Y:S01]  /*03f0*/  VIADD R0, R37, 0xff ;  /* 0x000000ff25007836 */ /* 0x003fe20000000000 */
[----:B------:R-:W-:-:S04]  /*0400*/  IABS R13, R36 ;  /* 0x00000024000d7213 */ /* 0x000fc80000000000 */
[----:B------:R-:W-:Y:S01]  /*0410*/  SHF.R.S32.HI R3, RZ, 0x1f, R0 ;  /* 0x0000001fff037819 */ /* 0x000fe20000011400 */
[----:B----4-:R-:W-:-:S03]  /*0420*/  ULEA UR9, UR4, UR9, 0x18 ;  /* 0x0000000904097291 */ /* 0x010fc6000f8ec0ff */
[----:B------:R-:W-:Y:S02]  /*0430*/  LEA.HI R3, R3, R0, RZ, 0x8 ;  /* 0x0000000003037211 */ /* 0x000fe400078f40ff */
[----:B--2---:R-:W-:Y:S01]  /*0440*/  IABS R8, R5 ;  /* 0x0000000500087213 */ /* 0x004fe20000000000 */
[----:B------:R-:W-:Y:S01]  /*0450*/  UIADD3 UR11, UPT, UPT, UR9, 0x14000, URZ ;  /* 0x00014000090b7890 */ /* 0x000fe2000fffe0ff */
[----:B------:R-:W-:Y:S01]  /*0460*/  SHF.R.S32.HI R3, RZ, 0x8, R3 ;  /* 0x00000008ff037819 */ /* 0x000fe20000011403 */
[----:B-----5:R-:W-:-:S04]  /*0470*/  VIADD R232, R184, 0x3f ;  /* 0x0000003fb8e87836 */ /* 0x020fc80000000000 */
[----:B------:R-:W-:-:S05]  /*0480*/  IMAD.SHL.U32 R4, R3, 0x8, RZ ;  /* 0x0000000803047824 */ /* 0x000fca00078e00ff */
[-C--:B------:R-:W-:Y:S02]  /*0490*/  IABS R7, R4.reuse ;  /* 0x0000000400077213 */ /* 0x080fe40000000000 */
[----:B------:R-:W-:Y:S02]  /*04a0*/  IABS R10, R4 ;  /* 0x00000004000a7213 */ /* 0x000fe40000000000 */
[----:B------:R-:W0:Y:S08]  /*04b0*/  I2F.RP R0, R7 ;  /* 0x0000000700007306 */ /* 0x000e300000209400 */
[----:B0-----:R-:W0:Y:S02]  /*04c0*/  MUFU.RCP R0, R0 ;  /* 0x0000000000007308 */ /* 0x001e240000001000 */
[----:B0-----:R-:W-:-:S02]  /*04d0*/  VIADD R2, R0, 0xffffffe ;  /* 0x0ffffffe00027836 */ /* 0x001fc40000000000 */
[----:B------:R-:W-:-:S04]  /*04e0*/  IMAD.MOV R0, RZ, RZ, -R10 ;  /* 0x000000ffff007224 */ /* 0x000fc800078e0a0a */
[----:B------:R0:W1:Y:S02]  /*04f0*/  F2I.FTZ.U32.TRUNC.NTZ R3, R2 ;  /* 0x0000000200037305 */ /* 0x000064000021f000 */
[----:B0-----:R-:W-:Y:S02]  /*0500*/  IMAD.MOV.U32 R2, RZ, RZ, RZ ;  /* 0x000000ffff027224 */ /* 0x001fe400078e00ff */
[----:B-1----:R-:W-:-:S04]  /*0510*/  IMAD.MOV R6, RZ, RZ, -R3 ;  /* 0x000000ffff067224 */ /* 0x002fc800078e0a03 */
[----:B------:R-:W-:Y:S02]  /*0520*/  IMAD R9, R6, R7, RZ ;  /* 0x0000000706097224 */ /* 0x000fe400078e02ff */
[----:B------:R-:W-:Y:S02]  /*0530*/  IMAD.MOV.U32 R6, RZ, RZ, R8 ;  /* 0x000000ffff067224 */ /* 0x000fe400078e0008 */
[----:B------:R-:W-:-:S06]  /*0540*/  IMAD.HI.U32 R3, R3, R9, R2 ;  /* 0x0000000903037227 */ /* 0x000fcc00078e0002 */
[----:B------:R-:W-:-:S04]  /*0550*/  IMAD.HI.U32 R3, R3, R6, RZ ;  /* 0x0000000603037227 */ /* 0x000fc800078e00ff */
[----:B------:R-:W-:Y:S01]  /*0560*/  IMAD R0, R3, R0, R6 ;  /* 0x0000000003007224 */ /* 0x000fe200078e0206 */
[----:B------:R-:W-:Y:S01]  /*0570*/  IABS R6, R37 ;  /* 0x0000002500067213 */ /* 0x000fe20000000000 */
[----:B------:R-:W-:Y:S03]  /*0580*/  BAR.SYNC.DEFER_BLOCKING 0x0 ;  /* 0x0000000000007b1d */ /* 0x000fe60000010000 */
[----:B------:R-:W-:-:S13]  /*0590*/  ISETP.GT.U32.AND P1, PT, R7, R0, PT ;  /* 0x000000000700720c */ /* 0x000fda0003f24070 */
[----:B------:R-:W-:Y:S02]  /*05a0*/  @!P1 IMAD.IADD R0, R0, 0x1, -R7 ;  /* 0x0000000100009824 */ /* 0x000fe400078e0a07 */
[----:B------:R-:W-:Y:S01]  /*05b0*/  @!P1 VIADD R3, R3, 0x1 ;  /* 0x0000000103039836 */ /* 0x000fe20000000000 */
[----:B------:R-:W-:Y:S02]  /*05c0*/  ISETP.NE.AND P1, PT, R4, RZ, PT ;  /* 0x000000ff0400720c */ /* 0x000fe40003f25270 */
[----:B------:R-:W-:Y:S02]  /*05d0*/  ISETP.GE.U32.AND P0, PT, R0, R7, PT ;  /* 0x000000070000720c */ /* 0x000fe40003f06070 */
[----:B------:R-:W-:Y:S01]  /*05e0*/  LOP3.LUT R0, R5, R4, RZ, 0x3c, !PT ;  /* 0x0000000405007212 */ /* 0x000fe200078e3cff */
[----:B------:R-:W0:Y:S03]  /*05f0*/  I2F.RP R7, R6 ;  /* 0x0000000600077306 */ /* 0x000e260000209400 */
[----:B------:R-:W-:Y:S01]  /*0600*/  ISETP.GE.AND P2, PT, R0, RZ, PT ;  /* 0x000000ff0000720c */ /* 0x000fe20003f46270 */
[----:B------:R-:W-:-:S06]  /*0610*/  VIADD R0, R36, 0x3f ;  /* 0x0000003f24007836 */ /* 0x000fcc0000000000 */
[----:B------:R-:W-:-:S04]  /*0620*/  @P0 VIADD R3, R3, 0x1 ;  /* 0x0000000103030836 */ /* 0x000fc80000000000 */
[----:B------:R-:W-:Y:S01]  /*0630*/  IMAD.MOV.U32 R2, RZ, RZ, R3 ;  /* 0x000000ffff027224 */ /* 0x000fe200078e0003 */
[----:B------:R-:W-:Y:S01]  /*0640*/  SHF.R.S32.HI R3, RZ, 0x1f, R0 ;  /* 0x0000001fff037819 */ /* 0x000fe20000011400 */
[----:B0-----:R-:W-:Y:S02]  /*0650*/  MUFU.RCP R7, R7 ;  /* 0x0000000700077308 */ /* 0x001fe40000001000 */
[----:B------:R-:W-:Y:S01]  /*0660*/  @!P2 IMAD.MOV R2, RZ, RZ, -R2 ;  /* 0x000000ffff02a224 */ /* 0x000fe200078e0a02 */
[----:B------:R-:W-:Y:S02]  /*0670*/  @!P1 LOP3.LUT R2, RZ, R4, RZ, 0x33, !PT ;  /* 0x00000004ff029212 */ /* 0x000fe400078e33ff */
[----:B------:R-:W-:-:S03]  /*0680*/  LEA.HI R3, R3, R0, RZ, 0x6 ;  /* 0x0000000003037211 */ /* 0x000fc600078f30ff */
[----:B------:R-:W-:Y:S02]  /*0690*/  IMAD.SHL.U32 R135, R2, 0x8, RZ ;  /* 0x0000000802877824 */ /* 0x000fe400078e00ff */
[----:B------:R-:W-:-:S03]  /*06a0*/  IMAD.MOV R2, RZ, RZ, -R2 ;  /* 0x000000ffff027224 */ /* 0x000fc600078e0a02 */
[----:B------:R-:W-:Y:S01]  /*06b0*/  LEA.HI.SX32 R3, R3, -R135, 0x1a ;  /* 0x8000008703037211 */ /* 0x000fe200078fd2ff */
[----:B------:R-:W-:Y:S02]  /*06c0*/  IMAD R16, R4, R2, R5 ;  /* 0x0000000204107224 */ /* 0x000fe400078e0205 */
[----:B------:R-:W-:Y:S01]  /*06d0*/  IMAD.MOV.U32 R2, RZ, RZ, RZ ;  /* 0x000000ffff027224 */ /* 0x000fe200078e00ff */
[----:B------:R-:W-:-:S04]  /*06e0*/  VIMNMX R11, PT, PT, R3, 0x8, PT ;  /* 0x00000008030b7848 */ /* 0x000fc80003fe0100 */
[-C--:B------:R-:W-:Y:S02]  /*06f0*/  IABS R9, R11.reuse ;  /* 0x0000000b00097213 */ /* 0x080fe40000000000 */
[----:B------:R-:W-:Y:S02]  /*0700*/  IABS R4, R11 ;  /* 0x0000000b00047213 */ /* 0x000fe40000000000 */
[----:B------:R-:W0:Y:S08]  /*0710*/  I2F.RP R0, R9 ;  /* 0x0000000900007306 */ /* 0x000e300000209400 */
[----:B0-----:R-:W0:Y:S02]  /*0720*/  MUFU.RCP R0, R0 ;  /* 0x0000000000007308 */ /* 0x001e240000001000 */
[----:B0-----:R-:W-:Y:S01]  /*0730*/  VIADD R3, R0, 0xffffffe ;  /* 0x0ffffffe00037836 */ /* 0x001fe20000000000 */
[----:B------:R-:W-:-:S05]  /*0740*/  IABS R0, R16 ;  /* 0x0000001000007213 */ /* 0x000fca0000000000 */
[----:B------:R-:W0:Y:S02]  /*0750*/  F2I.FTZ.U32.TRUNC.NTZ R3, R3 ;  /* 0x0000000300037305 */ /* 0x000e24000021f000 */
[----:B0-----:R-:W-:-:S04]  /*0760*/  IMAD.MOV R8, RZ, RZ, -R3 ;  /* 0x000000ffff087224 */ /* 0x001fc800078e0a03 */
[----:B------:R-:W-:Y:S02]  /*0770*/  IMAD R5, R8, R9, RZ ;  /* 0x0000000908057224 */ /* 0x000fe400078e02ff */
[----:B------:R-:W0:Y:S02]  /*0780*/  LDS R8, [UR9] ;  /* 0x00000009ff087984 */ /* 0x000e240008000800 */
[----:B------:R-:W-:Y:S02]  /*0790*/  IMAD.HI.U32 R2, R3, R5, R2 ;  /* 0x0000000503027227 */ /* 0x000fe400078e0002 */
[----:B------:R-:W1:Y:S02]  /*07a0*/  I2F.RP R3, R13 ;  /* 0x0000000d00037306 */ /* 0x000e640000209400 */
[----:B------:R-:W-:Y:S02]  /*07b0*/  IMAD.MOV.U32 R5, RZ, RZ, R0 ;  /* 0x000000ffff057224 */ /* 0x000fe400078e0000 */
[----:B------:R-:W-:-:S02]  /*07c0*/  IMAD.MOV R0, RZ, RZ, -R4 ;  /* 0x000000ffff007224 */ /* 0x000fc400078e0a04 */
[----:B------:R-:W-:-:S04]  /*07d0*/  IMAD.HI.U32 R2, R2, R5, RZ ;  /* 0x0000000502027227 */ /* 0x000fc800078e00ff */
[----:B------:R-:W-:Y:S02]  /*07e0*/  IMAD R0, R2, R0, R5 ;  /* 0x0000000002007224 */ /* 0x000fe400078e0205 */
[----:B------:R-:W-:Y:S02]  /*07f0*/  VIADD R4, R7, 0xffffffe ;  /* 0x0ffffffe07047836 */ /* 0x000fe40000000000 */
[----:B------:R-:W-:Y:S01]  /*0800*/  IMAD.SHL.U32 R7, R160, 0x200000, RZ ;  /* 0x00200000a0077824 */ /* 0x000fe200078e00ff */
[----:B------:R-:W-:Y:S01]  /*0810*/  BAR.SYNC.DEFER_BLOCKING 0x0 ;  /* 0x0000000000007b1d */ /* 0x000fe20000010000 */
[----:B------:R-:W-:-:S03]  /*0820*/  ISETP.GT.U32.AND P1, PT, R9, R0, PT ;  /* 0x000000000900720c */ /* 0x000fc60003f24070 */
[----:B------:R-:W-:Y:S02]  /*0830*/  LOP3.LUT R7, R7, 0x600000, RZ, 0xc0, !PT ;  /* 0x0060000007077812 */ /* 0x000fe400078ec0ff */
[----:B-1----:R-:W1:Y:S02]  /*0840*/  MUFU.RCP R3, R3 ;  /* 0x0000000300037308 */ /* 0x002e640000001000 */
[----:B------:R-:W-:-:S06]  /*0850*/  R2UR UR5, R7 ;  /* 0x00000000070572ca */ /* 0x000fcc00000e0000 */
[----:B------:R-:W-:Y:S01]  /*0860*/  @!P1 IMAD.IADD R0, R0, 0x1, -R9 ;  /* 0x0000000100009824 */ /* 0x000fe200078e0a09 */
[----:B------:R2:W4:Y:S01]  /*0870*/  F2I.FTZ.U32.TRUNC.NTZ R5, R4 ;  /* 0x0000000400057305 */ /* 0x000522000021f000 */
[----:B------:R-:W-:Y:S01]  /*0880*/  @!P1 VIADD R2, R2, 0x1 ;  /* 0x0000000102029836 */ /* 0x000fe20000000000 */
[----:B------:R-:W-:Y:S02]  /*0890*/  ISETP.NE.AND P1, PT, R11, RZ, PT ;  /* 0x000000ff0b00720c */ /* 0x000fe40003f25270 */
[----:B------:R-:W-:Y:S02]  /*08a0*/  ISETP.GE.U32.AND P0, PT, R0, R9, PT ;  /* 0x000000090000720c */ /* 0x000fe40003f06070 */
[----:B------:R-:W-:Y:S01]  /*08b0*/  LOP3.LUT R0, R16, R11, RZ, 0x3c, !PT ;  /* 0x0000000b10007212 */ /* 0x000fe200078e3cff */
[----:B-1----:R-:W-:Y:S01]  /*08c0*/  VIADD R3, R3, 0xffffffe ;  /* 0x0ffffffe03037836 */ /* 0x002fe20000000000 */
[----:B0-----:R-:W-:Y:S01]  /*08d0*/  R2UR UR8, R8 ;  /* 0x00000000080872ca */ /* 0x001fe200000e0000 */
[----:B--2---:R-:W-:Y:S01]  /*08e0*/  IMAD.MOV.U32 R4, RZ, RZ, RZ ;  /* 0x000000ffff047224 */ /* 0x004fe200078e00ff */
[----:B------:R-:W-:Y:S01]  /*08f0*/  ISETP.GE.AND P2, PT, R0, RZ, PT ;  /* 0x000000ff0000720c */ /* 0x000fe20003f46270 */
[----:B------:R-:W-:-:S02]  /*0900*/  IMAD.SHL.U32 R0, R160, 0x20, RZ ;  /* 0x00000020a0007824 */ /* 0x000fc400078e00ff */
[----:B------:R-:W0:Y:S01]  /*0910*/  F2I.FTZ.U32.TRUNC.NTZ R3, R3 ;  /* 0x0000000300037305 */ /* 0x000e22000021f000 */
[----:B----4-:R-:W-:-:S03]  /*0920*/  IMAD.MOV R7, RZ, RZ, -R5 ;  /* 0x000000ffff077224 */ /* 0x010fc600078e0a05 */
[----:B------:R-:W-:Y:S01]  /*0930*/  @P0 VIADD R2, R2, 0x1 ;  /* 0x0000000102020836 */ /* 0x000fe20000000000 */
[----:B------:R-:W-:Y:S01]  /*0940*/  LOP3.LUT R0, R0, 0x80, RZ, 0xc0, !PT ;  /* 0x0000008000007812 */ /* 0x000fe200078ec0ff */
[----:B------:R-:W-:-:S03]  /*0950*/  IMAD R7, R7, R6, RZ ;  /* 0x0000000607077224 */ /* 0x000fc600078e02ff */
[----:B------:R-:W-:Y:S01]  /*0960*/  R2UR UR10, R0 ;  /* 0x00000000000a72ca */ /* 0x000fe200000e0000 */
[----:B------:R-:W-:-:S04]  /*0970*/  IMAD.HI.U32 R7, R5, R7, R4 ;  /* 0x0000000705077227 */ /* 0x000fc800078e0004 */
[----:B------:R-:W-:Y:S01]  /*0980*/  @!P2 IMAD.MOV R2, RZ, RZ, -R2 ;  /* 0x000000ffff02a224 */ /* 0x000fe200078e0a02 */
[----:B------:R-:W-:-:S04]  /*0990*/  @!P1 LOP3.LUT R2, RZ, R11, RZ, 0x33, !PT ;  /* 0x0000000bff029212 */ /* 0x000fc800078e33ff */
[--C-:B------:R-:W-:Y:S01]  /*09a0*/  PRMT R134, R167, 0x6540, R2.reuse ;  /* 0x00006540a7867816 */ /* 0x100fe20000000002 */
[----:B------:R-:W-:Y:S02]  /*09b0*/  IMAD.SHL.U32 R8, R2, 0x100, RZ ;  /* 0x0000010002087824 */ /* 0x000fe400078e00ff */
[----:B------:R-:W-:Y:S01]  /*09c0*/  IMAD.MOV R0, RZ, RZ, -R2 ;  /* 0x000000ffff007224 */ /* 0x000fe200078e0a02 */
[----:B------:R-:W-:Y:S01]  /*09d0*/  LOP3.LUT R186, R134, 0x40, RZ, 0xfc, !PT ;  /* 0x0000004086ba7812 */ /* 0x000fe200078efcff */
[----:B0-----:R-:W-:Y:S01]  /*09e0*/  IMAD.MOV R2, RZ, RZ, -R3 ;  /* 0x000000ffff027224 */ /* 0x001fe200078e0a03 */
[C-C-:B------:R-:W-:Y:S01]  /*09f0*/  LOP3.LUT R131, R8.reuse, 0xc, R167.reuse, 0xfe, !PT ;  /* 0x0000000c08837812 */ /* 0x140fe200078efea7 */
[----:B------:R-:W-:Y:S01]  /*0a00*/  IMAD R0, R11, R0, R16 ;  /* 0x000000000b007224 */ /* 0x000fe200078e0210 */
[----:B------:R-:W-:Y:S01]  /*0a10*/  IABS R39, R186 ;  /* 0x000000ba00277213 */ /* 0x000fe20000000000 */
[----:B------:R-:W-:Y:S01]  /*0a20*/  IMAD.MOV.U32 R16, RZ, RZ, R2 ;  /* 0x000000ffff107224 */ /* 0x000fe200078e0002 */
[C-C-:B------:R-:W-:Y:S01]  /*0a30*/  LOP3.LUT R126, R8.reuse, 0x20, R167.reuse, 0xfe, !PT ;  /* 0x00000020087e7812 */ /* 0x140fe200078efea7 */
[----:B------:R-:W-:Y:S01]  /*0a40*/  IMAD.MOV.U32 R2, RZ, RZ, RZ ;  /* 0x000000ffff027224 */ /* 0x000fe200078e00ff */
[--C-:B------:R-:W-:Y:S01]  /*0a50*/  LOP3.LUT R133, R8, 0x4, R167.reuse, 0xfe, !PT ;  /* 0x0000000408857812 */ /* 0x100fe200078efea7 */
[----:B------:R-:W-:Y:S01]  /*0a60*/  IMAD R11, R16, R13, RZ ;  /* 0x0000000d100b7224 */ /* 0x000fe200078e02ff */
[----:B------:R-:W-:Y:S01]  /*0a70*/  IABS R16, R131 ;  /* 0x0000008300107213 */ /* 0x000fe20000000000 */
[----:B------:R-:W-:Y:S01]  /*0a80*/  IMAD.IADD R135, R135, 0x1, R0 ;  /* 0x0000000187877824 */ /* 0x000fe200078e0200 */
[C---:B------:R-:W-:Y:S01]  /*0a90*/  LOP3.LUT R132, R8.reuse, 0x8, R167, 0xfe, !PT ;  /* 0x0000000808847812 */ /* 0x040fe200078efea7 */
[----:B------:R-:W-:Y:S01]  /*0aa0*/  IMAD.HI.U32 R2, R3, R11, R2 ;  /* 0x0000000b03027227 */ /* 0x000fe200078e0002 */
[C-C-:B------:R-:W-:Y:S01]  /*0ab0*/  LOP3.LUT R130, R8.reuse, 0x10, R167.reuse, 0xfe, !PT ;  /* 0x0000001008827812 */ /* 0x140fe200078efea7 */
[----:B------:R-:W-:Y:S01]  /*0ac0*/  UIADD3 UR10, UPT, UPT, UR10, UR5, UR8 ;  /* 0x000000050a0a7290 */ /* 0x000fe2000fffe008 */
[C-C-:B------:R-:W-:Y:S01]  /*0ad0*/  LOP3.LUT R129, R8.reuse, 0x14, R167.reuse, 0xfe, !PT ;  /* 0x0000001408817812 */ /* 0x140fe200078efea7 */
[----:B------:R-:W-:Y:S01]  /*0ae0*/  IMAD.HI.U32 R0, R7, R16, RZ ;  /* 0x0000001007007227 */ /* 0x000fe200078e00ff */
[----:B------:R-:W-:-:S02]  /*0af0*/  LOP3.LUT R128, R8, 0x18, R167, 0xfe, !PT ;  /* 0x0000001808807812 */ /* 0x000fc400078efea7 */
[C-C-:B------:R-:W-:Y:S01]  /*0b00*/  LOP3.LUT R127, R8.reuse, 0x1c, R167.reuse, 0xfe, !PT ;  /* 0x0000001c087f7812 */ /* 0x140fe200078efea7 */
[----:B------:R-:W-:Y:S01]  /*0b10*/  IMAD.MOV R11, RZ, RZ, -R0 ;  /* 0x000000ffff0b7224 */ /* 0x000fe200078e0a00 */
[C-C-:B------:R-:W-:Y:S02]  /*0b20*/  LOP3.LUT R125, R8.reuse, 0x24, R167.reuse, 0xfe, !PT ;  /* 0x00000024087d7812 */ /* 0x140fe400078efea7 */
[--C-:B------:R-:W-:Y:S01]  /*0b30*/  LOP3.LUT R124, R8, 0x28, R167.reuse, 0xfe, !PT ;  /* 0x00000028087c7812 */ /* 0x100fe200078efea7 */
[----:B------:R-:W-:Y:S01]  /*0b40*/  IMAD R16, R6, R11, R16 ;  /* 0x0000000b06107224 */ /* 0x000fe200078e0210 */
[C-C-:B------:R-:W-:Y:S02]  /*0b50*/  LOP3.LUT R123, R8.reuse, 0x2c, R167.reuse, 0xfe, !PT ;  /* 0x0000002c087b7812 */ /* 0x140fe400078efea7 */
[C-C-:B------:R-:W-:Y:S02]  /*0b60*/  LOP3.LUT R122, R8.reuse, 0x30, R167.reuse, 0xfe, !PT ;  /* 0x00000030087a7812 */ /* 0x140fe400078efea7 */
[----:B------:R-:W-:-:S02]  /*0b70*/  LOP3.LUT R121, R8, 0x34, R167, 0xfe, !PT ;  /* 0x0000003408797812 */ /* 0x000fc400078efea7 */
[C-C-:B------:R-:W-:Y:S02]  /*0b80*/  LOP3.LUT R120, R8.reuse, 0x38, R167.reuse, 0xfe, !PT ;  /* 0x0000003808787812 */ /* 0x140fe400078efea7 */
[----:B------:R-:W-:Y:S01]  /*0b90*/  LOP3.LUT R111, R8, 0x3c, R167, 0xfe, !PT ;  /* 0x0000003c086f7812 */ /* 0x000fe200078efea7 */
[C---:B------:R-:W-:Y:S01]  /*0ba0*/  IMAD.HI.U32 R8, R7.reuse, R39, RZ ;  /* 0x0000002707087227 */ /* 0x040fe200078e00ff */
[----:B------:R-:W-:Y:S02]  /*0bb0*/  IABS R25, R126 ;  /* 0x0000007e00197213 */ /* 0x000fe40000000000 */
[----:B------:R-:W-:Y:S01]  /*0bc0*/  LOP3.LUT R107, R134, 0x54, RZ, 0xfc, !PT ;  /* 0x00000054866b7812 */ /* 0x000fe200078efcff */
[----:B------:R-:W-:Y:S01]  /*0bd0*/  IMAD.MOV R8, RZ, RZ, -R8 ;  /* 0x000000ffff087224 */ /* 0x000fe200078e0a08 */
[----:B------:R-:W-:Y:S01]  /*0be0*/  IABS R12, R133 ;  /* 0x00000085000c7213 */ /* 0x000fe20000000000 */
[----:B------:R-:W-:Y:S01]  /*0bf0*/  IMAD.HI.U32 R0, R7, R25, RZ ;  /* 0x0000001907007227 */ /* 0x000fe200078e00ff */
[----:B------:R-:W-:-:S02]  /*0c00*/  IABS R45, R107 ;  /* 0x0000006b002d7213 */ /* 0x000fc40000000000 */
[----:B------:R-:W-:Y:S01]  /*0c10*/  IABS R43, R121 ;  /* 0x00000079002b7213 */ /* 0x000fe20000000000 */
[----:B------:R-:W-:Y:S01]  /*0c20*/  IMAD R39, R6, R8, R39 ;  /* 0x0000000806277224 */ /* 0x000fe200078e0227 */
[----:B------:R-:W-:Y:S01]  /*0c30*/  IABS R23, R122 ;  /* 0x0000007a00177213 */ /* 0x000fe20000000000 */
[----:B------:R-:W-:Y:S01]  /*0c40*/  IMAD.MOV R0, RZ, RZ, -R0 ;  /* 0x000000ffff007224 */ /* 0x000fe200078e0a00 */
[----:B------:R-:W-:Y:S01]  /*0c50*/  LOP3.LUT R110, R134, 0x48, RZ, 0xfc, !PT ;  /* 0x00000048866e7812 */ /* 0x000fe200078efcff */
[C---:B------:R-:W-:Y:S01]  /*0c60*/  IMAD.HI.U32 R8, R7.reuse, R45, RZ ;  /* 0x0000002d07087227 */ /* 0x040fe200078e00ff */
[----:B------:R-:W-:Y:S02]  /*0c70*/  IABS R14, R132 ;  /* 0x00000084000e7213 */ /* 0x000fe40000000000 */
[----:B------:R-:W-:Y:S01]  /*0c80*/  IABS R10, R134 ;  /* 0x00000086000a7213 */ /* 0x000fe20000000000 */
[----:B------:R-:W-:Y:S01]  /*0c90*/  IMAD R25, R6, R0, R25 ;  /* 0x0000000006197224 */ /* 0x000fe200078e0219 */
[----:B------:R-:W-:Y:S01]  /*0ca0*/  IABS R17, R130 ;  /* 0x0000008200117213 */ /* 0x000fe20000000000 */
[----:B------:R-:W-:Y:S01]  /*0cb0*/  IMAD.MOV R8, RZ, RZ, -R8 ;  /* 0x000000ffff087224 */ /* 0x000fe200078e0a08 */
[----:B------:R-:W-:Y:S01]  /*0cc0*/  IABS R19, R128 ;  /* 0x0000008000137213 */ /* 0x000fe20000000000 */
[----:B------:R-:W-:Y:S01]  /*0cd0*/  IMAD.HI.U32 R5, R7, R12, RZ ;  /* 0x0000000c07057227 */ /* 0x000fe200078e00ff */
[----:B------:R-:W-:-:S02]  /*0ce0*/  IABS R49, R110 ;  /* 0x0000006e00317213 */ /* 0x000fc40000000000 */
[----:B------:R-:W-:Y:S01]  /*0cf0*/  IABS R18, R129 ;  /* 0x0000008100127213 */ /* 0x000fe20000000000 */
[----:B------:R-:W-:Y:S01]  /*0d00*/  IMAD.HI.U32 R0, R7, R43, RZ ;  /* 0x0000002b07007227 */ /* 0x000fe200078e00ff */
[----:B------:R-:W-:Y:S02]  /*0d10*/  LOP3.LUT R105, R134, 0x5c, RZ, 0xfc, !PT ;  /* 0x0000005c86697812 */ /* 0x000fe400078efcff */
[----:B------:R-:W-:Y:S01]  /*0d20*/  IABS R20, R127 ;  /* 0x0000007f00147213 */ /* 0x000fe20000000000 */
[----:B------:R-:W-:Y:S01]  /*0d30*/  IMAD R45, R6, R8, R45 ;  /* 0x00000008062d7224 */ /* 0x000fe200078e022d */
[----:B------:R-:W-:Y:S01]  /*0d40*/  LOP3.LUT R8, R187, 0x3f, RZ, 0xc0, !PT ;  /* 0x0000003fbb087812 */ /* 0x000fe200078ec0ff */
[----:B------:R-:W-:Y:S01]  /*0d50*/  IMAD.MOV R5, RZ, RZ, -R5 ;  /* 0x000000ffff057224 */ /* 0x000fe200078e0a05 */
[----:B------:R-:W-:Y:S01]  /*0d60*/  IABS R21, R125 ;  /* 0x0000007d00157213 */ /* 0x000fe20000000000 */
[----:B------:R-:W-:Y:S01]  /*0d70*/  IMAD.MOV R0, RZ, RZ, -R0 ;  /* 0x000000ffff007224 */ /* 0x000fe200078e0a00 */
[----:B------:R-:W-:Y:S01]  /*0d80*/  IABS R27, R124 ;  /* 0x0000007c001b7213 */ /* 0x000fe20000000000 */
[----:B------:R-:W-:Y:S01]  /*0d90*/  IMAD.HI.U32 R11, R7, R23, RZ ;  /* 0x00000017070b7227 */ /* 0x000fe200078e00ff */
[----:B------:R-:W-:-:S02]  /*0da0*/  IABS R53, R105 ;  /* 0x0000006900357213 */ /* 0x000fc40000000000 */
[----:B------:R-:W-:Y:S01]  /*0db0*/  IABS R29, R123 ;  /* 0x0000007b001d7213 */ /* 0x000fe20000000000 */
[C---:B------:R-:W-:Y:S01]  /*0dc0*/  IMAD.HI.U32 R9, R7.reuse, R14, RZ ;  /* 0x0000000e07097227 */ /* 0x040fe200078e00ff */
[----:B------:R-:W-:Y:S02]  /*0dd0*/  IABS R33, R120 ;  /* 0x0000007800217213 */ /* 0x000fe40000000000 */
[----:B------:R-:W-:Y:S01]  /*0de0*/  IABS R35, R111 ;  /* 0x0000006f00237213 */ /* 0x000fe20000000000 */
[C---:B------:R-:W-:Y:S01]  /*0df0*/  IMAD.HI.U32 R4, R7.reuse, R10, RZ ;  /* 0x0000000a07047227 */ /* 0x040fe200078e00ff */
[C---:B------:R-:W-:Y:S02]  /*0e00*/  LOP3.LUT R137, R134.reuse, 0x44, RZ, 0xfc, !PT ;  /* 0x0000004486897812 */ /* 0x040fe400078efcff */
[----:B------:R-:W-:Y:S01]  /*0e10*/  LOP3.LUT R109, R134, 0x4c, RZ, 0xfc, !PT ;  /* 0x0000004c866d7812 */ /* 0x000fe200078efcff */
[----:B------:R-:W-:Y:S01]  /*0e20*/  IMAD R12, R6, R5, R12 ;  /* 0x00000005060c7224 */ /* 0x000fe200078e020c */
[----:B------:R-:W-:Y:S01]  /*0e30*/  LOP3.LUT R108, R134, 0x50, RZ, 0xfc, !PT ;  /* 0x00000050866c7812 */ /* 0x000fe200078efcff */
[----:B------:R-:W-:Y:S01]  /*0e40*/  IMAD.HI.U32 R3, R7, R17, RZ ;  /* 0x0000001107037227 */ /* 0x000fe200078e00ff */
[----:B------:R-:W-:-:S02]  /*0e50*/  IABS R31, R137 ;  /* 0x00000089001f7213 */ /* 0x000fc40000000000 */
[----:B------:R-:W-:Y:S01]  /*0e60*/  IABS R51, R109 ;  /* 0x0000006d00337213 */ /* 0x000fe20000000000 */
[----:B------:R-:W-:Y:S01]  /*0e70*/  IMAD R43, R6, R0, R43 ;  /* 0x00000000062b7224 */ /* 0x000fe200078e022b */
[----:B------:R-:W-:Y:S01]  /*0e80*/  IABS R41, R108 ;  /* 0x0000006c00297213 */ /* 0x000fe20000000000 */
[C---:B------:R-:W-:Y:S01]  /*0e90*/  IMAD.HI.U32 R5, R7.reuse, R19, RZ ;  /* 0x0000001307057227 */ /* 0x040fe200078e00ff */
[C---:B------:R-:W-:Y:S02]  /*0ea0*/  LOP3.LUT R106, R134.reuse, 0x58, RZ, 0xfc, !PT ;  /* 0x00000058866a7812 */ /* 0x040fe400078efcff */
[C---:B------:R-:W-:Y:S01]  /*0eb0*/  LOP3.LUT R104, R134.reuse, 0x60, RZ, 0xfc, !PT ;  /* 0x0000006086687812 */ /* 0x040fe200078efcff */
[----:B------:R-:W-:Y:S01]  /*0ec0*/  IMAD.MOV R11, RZ, RZ, -R11 ;  /* 0x000000ffff0b7224 */ /* 0x000fe200078e0a0b */
[----:B------:R-:W-:Y:S01]  /*0ed0*/  LOP3.LUT R103, R134, 0x64, RZ, 0xfc, !PT ;  /* 0x0000006486677812 */ /* 0x000fe200078efcff */
[----:B------:R-:W-:Y:S01]  /*0ee0*/  IMAD.HI.U32 R0, R7, R49, RZ ;  /* 0x0000003107007227 */ /* 0x000fe200078e00ff */
[----:B------:R-:W-:-:S02]  /*0ef0*/  IABS R47, R106 ;  /* 0x0000006a002f7213 */ /* 0x000fc40000000000 */
[----:B------:R-:W-:Y:S01]  /*0f00*/  IABS R55, R104 ;  /* 0x0000006800377213 */ /* 0x000fe20000000000 */
[----:B------:R-:W-:Y:S01]  /*0f10*/  IMAD R135, R135, 0x40, R8 ;  /* 0x0000004087877824 */ /* 0x000fe200078e0208 */
[----:B------:R-:W-:Y:S01]  /*0f20*/  IABS R57, R103 ;  /* 0x0000006700397213 */ /* 0x000fe20000000000 */
[----:B------:R-:W-:Y:S01]  /*0f30*/  IMAD.MOV R9, RZ, RZ, -R9 ;  /* 0x000000ffff097224 */ /* 0x000fe200078e0a09 */
[C---:B------:R-:W-:Y:S01]  /*0f40*/  LOP3.LUT R102, R134.reuse, 0x68, RZ, 0xfc, !PT ;  /* 0x0000006886667812 */ /* 0x040fe200078efcff */
[----:B------:R-:W-:Y:S01]  /*0f50*/  IMAD.MOV R15, RZ, RZ, -R4 ;  /* 0x000000ffff0f7224 */ /* 0x000fe200078e0a04 */
[C---:B------:R-:W-:Y:S01]  /*0f60*/  LOP3.LUT R100, R134.reuse, 0x70, RZ, 0xfc, !PT ;  /* 0x0000007086647812 */ /* 0x040fe200078efcff */
[----:B------:R-:W-:Y:S01]  /*0f70*/  IMAD.MOV R3, RZ, RZ, -R3 ;  /* 0x000000ffff037224 */ /* 0x000fe200078e0a03 */
[----:B------:R-:W-:Y:S01]  /*0f80*/  LOP3.LUT R99, R134, 0x74, RZ, 0xfc, !PT ;  /* 0x0000007486637812 */ /* 0x000fe200078efcff */
[----:B------:R-:W-:Y:S01]  /*0f90*/  IMAD.HI.U32 R4, R7, R18, RZ ;  /* 0x0000001207047227 */ /* 0x000fe200078e00ff */
[----:B------:R-:W-:-:S02]  /*0fa0*/  IABS R59, R102 ;  /* 0x00000066003b7213 */ /* 0x000fc40000000000 */
[----:B------:R-:W-:Y:S01]  /*0fb0*/  IABS R67, R100 ;  /* 0x0000006400437213 */ /* 0x000fe20000000000 */
[----:B------:R-:W-:Y:S01]  /*0fc0*/  IMAD.MOV R5, RZ, RZ, -R5 ;  /* 0x000000ffff057224 */ /* 0x000fe200078e0a05 */
[----:B------:R-:W-:Y:S01]  /*0fd0*/  IABS R69, R99 ;  /* 0x0000006300457213 */ /* 0x000fe20000000000 */
[----:B------:R-:W-:Y:S01]  /*0fe0*/  IMAD R23, R6, R11, R23 ;  /* 0x0000000b06177224 */ /* 0x000fe200078e0217 */
[----:B------:R-:W-:Y:S01]  /*0ff0*/  IABS R11, R135 ;  /* 0x00000087000b7213 */ /* 0x000fe20000000000 */
[----:B------:R-:W-:Y:S01]  /*1000*/  IMAD.MOV R0, RZ, RZ, -R0 ;  /* 0x000000ffff007224 */ /* 0x000fe200078e0a00 */
[----:B------:R-:W-:Y:S01]  /*1010*/  LOP3.LUT R98, R134, 0x78, RZ, 0xfc, !PT ;  /* 0x0000007886627812 */ /* 0x000fe200078efcff */
[----:B------:R-:W-:Y:S01]  /*1020*/  IMAD R14, R6, R9, R14 ;  /* 0x00000009060e7224 */ /* 0x000fe200078e020e */
[----:B------:R-:W-:Y:S01]  /*1030*/  LOP3.LUT R95, R134, 0x84, RZ, 0xfc, !PT ;  /* 0x00000084865f7812 */ /* 0x000fe200078efcff */
[----:B------:R-:W-:Y:S01]  /*1040*/  IMAD.HI.U32 R9, R7, R20, RZ ;  /* 0x0000001407097227 */ /* 0x000fe200078e00ff */
[----:B------:R-:W-:-:S02]  /*1050*/  IABS R61, R98 ;  /* 0x00000062003d7213 */ /* 0x000fc40000000000 */
[----:B------:R-:W-:Y:S01]  /*1060*/  ISETP.GE.AND P1, PT, R135, RZ, PT ;  /* 0x000000ff8700720c */ /* 0x000fe20003f26270 */
[----:B------:R-:W-:Y:S01]  /*1070*/  IMAD R10, R6, R15, R10 ;  /* 0x0000000f060a7224 */ /* 0x000fe200078e020a */
[----:B------:R-:W-:Y:S01]  /*1080*/  LOP3.LUT R97, R134, 0x7c, RZ, 0xfc, !PT ;  /* 0x0000007c86617812 */ /* 0x000fe200078efcff */
[C---:B------:R-:W-:Y:S01]  /*1090*/  IMAD R17, R6.reuse, R3, R17 ;  /* 0x0000000306117224 */ /* 0x040fe200078e0211 */
[----:B------:R-:W-:Y:S01]  /*10a0*/  IABS R73, R95 ;  /* 0x0000005f00497213 */ /* 0x000fe20000000000 */
[----:B------:R-:W-:Y:S01]  /*10b0*/  IMAD.MOV R15, RZ, RZ, -R4 ;  /* 0x000000ffff0f7224 */ /* 0x000fe200078e0a04 */
[----:B------:R-:W-:Y:S01]  /*10c0*/  IABS R65, R97 ;  /* 0x0000006100417213 */ /* 0x000fe20000000000 */
[----:B------:R-:W-:Y:S01]  /*10d0*/  IMAD R3, R6, R5, R19 ;  /* 0x0000000506037224 */ /* 0x000fe200078e0213 */
[----:B------:R-:W-:Y:S01]  /*10e0*/  LOP3.LUT R101, R134, 0x6c, RZ, 0xfc, !PT ;  /* 0x0000006c86657812 */ /* 0x000fe200078efcff */
[----:B------:R-:W-:Y:S01]  /*10f0*/  IMAD R49, R6, R0, R49 ;  /* 0x0000000006317224 */ /* 0x000fe200078e0231 */
[----:B------:R-:W-:Y:S01]  /*1100*/  LOP3.LUT R94, R134, 0x88, RZ, 0xfc, !PT ;  /* 0x00000088865e7812 */ /* 0x000fe200078efcff */
[----:B------:R-:W-:Y:S01]  /*1110*/  IMAD.HI.U32 R4, R7, R21, RZ ;  /* 0x0000001507047227 */ /* 0x000fe200078e00ff */
[----:B------:R-:W-:-:S02]  /*1120*/  IABS R63, R101 ;  /* 0x00000065003f7213 */ /* 0x000fc40000000000 */
[C---:B------:R-:W-:Y:S01]  /*1130*/  LOP3.LUT R93, R134.reuse, 0x8c, RZ, 0xfc, !PT ;  /* 0x0000008c865d7812 */ /* 0x040fe200078efcff */
[C---:B------:R-:W-:Y:S01]  /*1140*/  IMAD.HI.U32 R5, R7.reuse, R27, RZ ;  /* 0x0000001b07057227 */ /* 0x040fe200078e00ff */
[----:B------:R-:W-:Y:S02]  /*1150*/  IABS R113, R94 ;  /* 0x0000005e00717213 */ /* 0x000fe40000000000 */
[----:B------:R-:W-:Y:S01]  /*1160*/  IABS R71, R93 ;  /* 0x0000005d00477213 */ /* 0x000fe20000000000 */
[----:B------:R-:W-:Y:S01]  /*1170*/  IMAD.HI.U32 R0, R7, R53, RZ ;  /* 0x0000003507007227 */ /* 0x000fe200078e00ff */
[C---:B------:R-:W-:Y:S02]  /*1180*/  LOP3.LUT R96, R134.reuse, 0x80, RZ, 0xfc, !PT ;  /* 0x0000008086607812 */ /* 0x040fe400078efcff */
[----:B------:R-:W-:Y:S01]  /*1190*/  LOP3.LUT R92, R134, 0x90, RZ, 0xfc, !PT ;  /* 0x00000090865c7812 */ /* 0x000fe200078efcff */
[----:B------:R-:W-:Y:S01]  /*11a0*/  IMAD.MOV R9, RZ, RZ, -R9 ;  /* 0x000000ffff097224 */ /* 0x000fe200078e0a09 */
[----:B------:R-:W-:Y:S01]  /*11b0*/  IABS R75, R96 ;  /* 0x00000060004b7213 */ /* 0x000fe20000000000 */
[----:B------:R-:W-:Y:S01]  /*11c0*/  IMAD.HI.U32 R2, R2, R11, RZ ;  /* 0x0000000b02027227 */ /* 0x000fe200078e00ff */
[----:B------:R-:W-:-:S03]  /*11d0*/  IABS R115, R92 ;  /* 0x0000005c00737213 */ /* 0x000fc60000000000 */
[----:B------:R-:W-:Y:S02]  /*11e0*/  IMAD.MOV R4, RZ, RZ, -R4 ;  /* 0x000000ffff047224 */ /* 0x000fe400078e0a04 */
[----:B------:R-:W-:Y:S02]  /*11f0*/  IMAD.MOV R5, RZ, RZ, -R5 ;  /* 0x000000ffff057224 */ /* 0x000fe400078e0a05 */
[----:B------:R-:W-:Y:S02]  /*1200*/  IMAD.MOV R0, RZ, RZ, -R0 ;  /* 0x000000ffff007224 */ /* 0x000fe400078e0a00 */
[----:B------:R-:W-:Y:S02]  /*1210*/  IMAD R19, R6, R9, R20 ;  /* 0x0000000906137224 */ /* 0x000fe400078e0214 */
[----:B------:R-:W-:Y:S02]  /*1220*/  IMAD.MOV R2, RZ, RZ, -R2 ;  /* 0x000000ffff027224 */ /* 0x000fe400078e0a02 */
[----:B------:R-:W-:-:S04]  /*1230*/  IMAD.HI.U32 R9, R7, R29, RZ ;  /* 0x0000001d07097227 */ /* 0x000fc800078e00ff */
[C---:B------:R-:W-:Y:S02]  /*1240*/  IMAD R21, R6.reuse, R4, R21 ;  /* 0x0000000406157224 */ /* 0x040fe400078e0215 */
[C---:B------:R-:W-:Y:S02]  /*1250*/  IMAD R27, R6.reuse, R5, R27 ;  /* 0x00000005061b7224 */ /* 0x040fe400078e021b */
[----:B------:R-:W-:Y:S02]  /*1260*/  IMAD R53, R6, R0, R53 ;  /* 0x0000000006357224 */ /* 0x000fe400078e0235 */
[----:B------:R-:W-:-:S04]  /*1270*/  IMAD.HI.U32 R4, R7, R33, RZ ;  /* 0x0000002107047227 */ /* 0x000fc800078e00ff */
[----:B------:R-:W-:-:S04]  /*1280*/  IMAD.HI.U32 R5, R7, R35, RZ ;  /* 0x0000002307057227 */ /* 0x000fc800078e00ff */
[C---:B------:R-:W-:Y:S02]  /*1290*/  IMAD R0, R13.reuse, R2, R11 ;  /* 0x000000020d007224 */ /* 0x040fe400078e020b */
[----:B------:R-:W-:Y:S02]  /*12a0*/  IMAD.MOV R9, RZ, RZ, -R9 ;  /* 0x000000ffff097224 */ /* 0x000fe400078e0a09 */
[----:B------:R-:W-:Y:S01]  /*12b0*/  IMAD.MOV R4, RZ, RZ, -R4 ;  /* 0x000000ffff047224 */ /* 0x000fe200078e0a04 */
[----:B------:R-:W-:Y:S01]  /*12c0*/  ISETP.GT.U32.AND P0, PT, R13, R0, PT ;  /* 0x000000000d00720c */ /* 0x000fe20003f04070 */
[----:B------:R-:W-:Y:S02]  /*12d0*/  IMAD.MOV R5, RZ, RZ, -R5 ;  /* 0x000000ffff057224 */ /* 0x000fe400078e0a05 */
[----:B------:R-:W-:Y:S02]  /*12e0*/  IMAD R29, R6, R9, R29 ;  /* 0x00000009061d7224 */ /* 0x000fe400078e021d */
[----:B------:R-:W-:-:S04]  /*12f0*/  IMAD.HI.U32 R9, R7, R31, RZ ;  /* 0x0000001f07097227 */ /* 0x000fc800078e00ff */
[C---:B------:R-:W-:Y:S02]  /*1300*/  IMAD R33, R6.reuse, R4, R33 ;  /* 0x0000000406217224 */ /* 0x040fe400078e0221 */
[----:B------:R-:W-:Y:S02]  /*1310*/  IMAD R35, R6, R5, R35 ;  /* 0x0000000506237224 */ /* 0x000fe400078e0223 */
[----:B------:R-:W-:-:S04]  /*1320*/  IMAD.HI.U32 R4, R7, R51, RZ ;  /* 0x0000003307047227 */ /* 0x000fc800078e00ff */
[----:B------:R-:W-:-:S04]  /*1330*/  IMAD.HI.U32 R5, R7, R41, RZ ;  /* 0x0000002907057227 */ /* 0x000fc800078e00ff */
[----:B------:R-:W-:Y:S02]  /*1340*/  IMAD.MOV R9, RZ, RZ, -R9 ;  /* 0x000000ffff097224 */ /* 0x000fe400078e0a09 */
[----:B------:R-:W-:Y:S02]  /*1350*/  IMAD.MOV R4, RZ, RZ, -R4 ;  /* 0x000000ffff047224 */ /* 0x000fe400078e0a04 */
[----:B------:R-:W-:Y:S02]  /*1360*/  IMAD.MOV R5, RZ, RZ, -R5 ;  /* 0x000000ffff057224 */ /* 0x000fe400078e0a05 */
[----:B------:R-:W-:Y:S02]  /*1370*/  IMAD R31, R6, R9, R31 ;  /* 0x00000009061f7224 */ /* 0x000fe400078e021f */
[----:B------:R-:W-:-:S04]  /*1380*/  IMAD.HI.U32 R9, R7, R47, RZ ;  /* 0x0000002f07097227 */ /* 0x000fc800078e00ff */
[C---:B------:R-:W-:Y:S02]  /*1390*/  IMAD R51, R6.reuse, R4, R51 ;  /* 0x0000000406337224 */ /* 0x040fe400078e0233 */
[----:B------:R-:W-:Y:S02]  /*13a0*/  IMAD R41, R6, R5, R41 ;  /* 0x0000000506297224 */ /* 0x000fe400078e0229 */
[----:B------:R-:W-:-:S04]  /*13b0*/  IMAD.HI.U32 R4, R7, R55, RZ ;  /* 0x0000003707047227 */ /* 0x000fc800078e00ff */
[----:B------:R-:W-:-:S04]  /*13c0*/  IMAD.HI.U32 R5, R7, R57, RZ ;  /* 0x0000003907057227 */ /* 0x000fc800078e00ff */
[----:B------:R-:W-:Y:S02]  /*13d0*/  @!P0 IMAD.IADD R0, R0, 0x1, -R13 ;  /* 0x0000000100008824 */ /* 0x000fe400078e0a0d */
        /* <DEDUP_REMOVED lines=17> */
[----:B------:R-:W-:Y:S01]  /*14f0*/  @!P0 IMAD.IADD R0, R0, 0x1, -R13 ;  /* 0x0000000100008824 */ /* 0x000fe200078e0a0d */
[----:B------:R-:W0:Y:S01]  /*1500*/  LDC.64 R4, c[0x0][0x3a8] ;  /* 0x0000ea00ff047b82 */ /* 0x000e220000000a00 */
[----:B------:R-:W-:Y:S01]  /*1510*/  IMAD.MOV R9, RZ, RZ, -R9 ;  /* 0x000000ffff097224 */ /* 0x000fe200078e0a09 */
[----:B------:R-:W-:Y:S01]  /*1520*/  ISETP.NE.AND P0, PT, R36, RZ, PT ;  /* 0x000000ff2400720c */ /* 0x000fe20003f05270 */
[----:B------:R-:W-:Y:S02]  /*1530*/  IMAD.MOV.U32 R162, RZ, RZ, R0 ;  /* 0x000000ffffa27224 */ /* 0x000fe400078e0000 */
[----:B------:R-:W-:-:S02]  /*1540*/  IMAD R61, R6, R9, R61 ;  /* 0x00000009063d7224 */ /* 0x000fc400078e023d */
[----:B------:R-:W-:-:S04]  /*1550*/  IMAD.HI.U32 R9, R7, R73, RZ ;  /* 0x0000004907097227 */ /* 0x000fc800078e00ff */
[----:B------:R-:W-:-:S04]  /*1560*/  IMAD.HI.U32 R11, R7, R65, RZ ;  /* 0x00000041070b7227 */ /* 0x000fc800078e00ff */
[----:B------:R-:W-:Y:S02]  /*1570*/  IMAD.MOV R9, RZ, RZ, -R9 ;  /* 0x000000ffff097224 */ /* 0x000fe400078e0a09 */
[----:B------:R-:W-:Y:S01]  /*1580*/  @!P1 IMAD.MOV R162, RZ, RZ, -R162 ;  /* 0x000000ffffa29224 */ /* 0x000fe200078e0aa2 */
[----:B------:R-:W-:Y:S01]  /*1590*/  @!P0 LOP3.LUT R162, RZ, R36, RZ, 0x33, !PT ;  /* 0x00000024ffa28212 */ /* 0x000fe200078e33ff */
[----:B------:R-:W-:Y:S01]  /*15a0*/  IMAD.MOV R11, RZ, RZ, -R11 ;  /* 0x000000ffff0b7224 */ /* 0x000fe200078e0a0b */
[----:B------:R-:W-:Y:S01]  /*15b0*/  ISETP.GT.AND P0, PT, R232, 0x3f, PT ;  /* 0x0000003fe800780c */ /* 0x000fe20003f04270 */
[----:B------:R-:W-:Y:S01]  /*15c0*/  IMAD R73, R6, R9, R73 ;  /* 0x0000000906497224 */ /* 0x000fe200078e0249 */
[----:B------:R-:W-:Y:S01]  /*15d0*/  LOP3.LUT R9, R167, 0x10, RZ, 0xfc, !PT ;  /* 0x00000010a7097812 */ /* 0x000fe200078efcff */
[----:B------:R-:W-:Y:S01]  /*15e0*/  IMAD.HI.U32 R2, R7, R63, RZ ;  /* 0x0000003f07027227 */ /* 0x000fe200078e00ff */
[----:B------:R-:W-:Y:S02]  /*15f0*/  ISETP.NE.U32.AND P1, PT, R136, RZ, PT ;  /* 0x000000ff8800720c */ /* 0x000fe40003f25070 */
[----:B------:R-:W-:Y:S01]  /*1600*/  ISETP.LT.AND P2, PT, R9, R184, P0 ;  /* 0x000000b80900720c */ /* 0x000fe20000741270 */
[----:B------:R-:W-:Y:S01]  /*1610*/  IMAD R65, R6, R11, R65 ;  /* 0x0000000b06417224 */ /* 0x000fe200078e0241 */
[----:B------:R-:W-:Y:S01]  /*1620*/  LOP3.LUT R9, R167, 0x20, RZ, 0xfc, !PT ;  /* 0x00000020a7097812 */ /* 0x000fe200078efcff */
[----:B------:R-:W-:-:S03]  /*1630*/  IMAD.HI.U32 R11, R7, R113, RZ ;  /* 0x00000071070b7227 */ /* 0x000fc600078e00ff */
[----:B------:R-:W-:Y:S01]  /*1640*/  ISETP.LT.AND P3, PT, R9, R184, P0 ;  /* 0x000000b80900720c */ /* 0x000fe20000761270 */
[----:B------:R-:W-:Y:S02]  /*1650*/  IMAD.MOV R2, RZ, RZ, -R2 ;  /* 0x000000ffff027224 */ /* 0x000fe400078e0a02 */
[----:B------:R-:W-:-:S04]  /*1660*/  IMAD.HI.U32 R13, R7, R71, RZ ;  /* 0x00000047070d7227 */ /* 0x000fc800078e00ff */
[----:B------:R-:W-:Y:S02]  /*1670*/  IMAD.MOV R11, RZ, RZ, -R11 ;  /* 0x000000ffff0b7224 */ /* 0x000fe400078e0a0b */
[----:B------:R-:W-:Y:S02]  /*1680*/  IMAD R63, R6, R2, R63 ;  /* 0x00000002063f7224 */ /* 0x000fe400078e023f */
[----:B------:R-:W-:Y:S02]  /*1690*/  IMAD.MOV R13, RZ, RZ, -R13 ;  /* 0x000000ffff0d7224 */ /* 0x000fe400078e0a0d */
[----:B------:R-:W-:-:S04]  /*16a0*/  IMAD.HI.U32 R2, R7, R75, RZ ;  /* 0x0000004b07027227 */ /* 0x000fc800078e00ff */
[----:B------:R-:W-:-:S04]  /*16b0*/  IMAD.HI.U32 R0, R7, R115, RZ ;  /* 0x0000007307007227 */ /* 0x000fc800078e00ff */
[C---:B0-----:R-:W-:Y:S02]  /*16c0*/  IMAD R9, R167.reuse, R4, RZ ;  /* 0x00000004a7097224 */ /* 0x041fe400078e02ff */
[C---:B------:R-:W-:Y:S01]  /*16d0*/  IMAD R113, R6.reuse, R11, R113 ;  /* 0x0000000b06717224 */ /* 0x040fe200078e0271 */
[C---:B------:R-:W-:Y:S01]  /*16e0*/  LOP3.LUT R11, R167.reuse, 0x14, RZ, 0xfc, !PT ;  /* 0x00000014a70b7812 */ /* 0x040fe200078efcff */
[----:B------:R-:W-:Y:S01]  /*16f0*/  IMAD R71, R6, R13, R71 ;  /* 0x0000000d06477224 */ /* 0x000fe200078e0247 */
[----:B------:R-:W-:Y:S01]  /*1700*/  LOP3.LUT R13, R167, 0x18, RZ, 0xfc, !PT ;  /* 0x00000018a70d7812 */ /* 0x000fe200078efcff */
[----:B------:R-:W-:Y:S01]  /*1710*/  IMAD.MOV R2, RZ, RZ, -R2 ;  /* 0x000000ffff027224 */ /* 0x000fe200078e0a02 */
[-C--:B------:R-:W-:Y:S01]  /*1720*/  ISETP.LT.AND P5, PT, R11, R184.reuse, P0 ;  /* 0x000000b80b00720c */ /* 0x080fe200007a1270 */
[----:B------:R-:W-:Y:S01]  /*1730*/  IMAD.MOV R0, RZ, RZ, -R0 ;  /* 0x000000ffff007224 */ /* 0x000fe200078e0a00 */
[----:B------:R-:W-:Y:S01]  /*1740*/  ISETP.LT.AND P4, PT, R13, R184, P0 ;  /* 0x000000b80d00720c */ /* 0x000fe20000781270 */
[----:B------:R-:W-:-:S02]  /*1750*/  IMAD R225, R4, 0x4, R9 ;  /* 0x0000000404e17824 */ /* 0x000fc400078e0209 */
[C---:B------:R-:W-:Y:S02]  /*1760*/  IMAD R18, R6.reuse, R15, R18 ;  /* 0x0000000f06127224 */ /* 0x040fe400078e0212 */
[C---:B------:R-:W-:Y:S02]  /*1770*/  IMAD R75, R6.reuse, R2, R75 ;  /* 0x00000002064b7224 */ /* 0x040fe400078e024b */
[----:B------:R-:W-:Y:S02]  /*1780*/  IMAD R115, R6, R0, R115 ;  /* 0x0000000006737224 */ /* 0x000fe400078e0273 */
[----:B------:R-:W-:Y:S02]  /*1790*/  IMAD R162, R162, R185, RZ ;  /* 0x000000b9a2a27224 */ /* 0x000fe400078e02ff */
[----:B------:R-:W-:Y:S01]  /*17a0*/  IMAD R11, R4, 0x4, R225 ;  /* 0x00000004040b7824 */ /* 0x000fe200078e02e1 */
[----:B---3--:R-:W-:Y:S06]  /*17b0*/  BRA.U UP0, `(.L_x_5) ;  /* 0x0000000100187547 */ /* 0x008fec000b800000 */
[----:B------:R-:W-:Y:S01]  /*17c0*/  ELECT P6, URZ, PT ;  /* 0x0000000000ff782f */ /* 0x000fe200038c0000 */
[----:B------:R-:W-:Y:S01]  /*17d0*/  IMAD.MOV.U32 R0, RZ, RZ, 0x1 ;  /* 0x00000001ff007424 */ /* 0x000fe200078e00ff */
[----:B------:R-:W-:Y:S01]  /*17e0*/  UMOV UR5, 0x40 ;  /* 0x0000004000057882 */ /* 0x000fe20000000000 */
[----:B------:R-:W-:Y:S01]  /*17f0*/  UVIRTCOUNT.DEALLOC.SMPOOL 0x80 ;  /* 0x000000800000784c */ /* 0x000fe20000000000 */
[----:B------:R-:W-:-:S09]  /*1800*/  ULEA UR5, UR4, UR5, 0x18 ;  /* 0x0000000504057291 */ /* 0x000fd2000f8ec0ff */
[----:B------:R0:W-:Y:S03]  /*1810*/  @P6 STS.U8 [UR5], R0 ;  /* 0x00000000ff006988 */ /* 0x0001e60008000005 */
.L_x_5:
[----:B------:R-:W-:Y:S01]  /*1820*/  STTM.16dp32bit_t0_t15.x64 tmem[UR10], RZ ;  /* 0x000000ff000079ed */ /* 0x000fe20008b0000a */
[----:B------:R-:W-:Y:S01]  /*1830*/  STTM.16dp32bit_t16_t31.x64 tmem[UR10+0x40], RZ ;  /* 0x000040ff000079ed */ /* 0x000fe20008b2000a */
[----:B------:R-:W1:Y:S02]  /*1840*/  FENCE.VIEW.ASYNC.T ;  /* 0x00000000000073c6 */ /* 0x000e640000000200 */
[----:B-1----:R-:W-:Y:S01]  /*1850*/  VOTEU.ALL UP1, P1 ;  /* 0x0000000000ff7886 */ /* 0x002fe20000820000 */
[----:B------:R-:W-:Y:S01]  /*1860*/  IMAD R185, R4, 0x4, R11 ;  /* 0x0000000404b97824 */ /* 0x000fe200078e020b */
[----:B------:R-:W-:Y:S01]  /*1870*/  VOTEU.ALL UP2, P1 ;  /* 0x0000000000ff7886 */ /* 0x000fe20000840000 */
[----:B------:R-:W-:Y:S01]  /*1880*/  IMAD.SHL.U32 R166, R162, 0x2, RZ ;  /* 0x00000002a2a67824 */ /* 0x000fe200078e00ff */
[----:B------:R-:W-:Y:S01]  /*1890*/  PRMT R240, RZ, 0x7610, R240 ;  /* 0x00007610fff07816 */ /* 0x000fe200000000f0 */
[----:B------:R-:W-:Y:S01]  /*18a0*/  IMAD R13, R4, 0x4, R185 ;  /* 0x00000004040d7824 */ /* 0x000fe200078e02b9 */
[----:B------:R-:W-:-:S04]  /*18b0*/  @!UP1 UIADD3 UR4, UPT, UPT, -UR6, 0x100000, URZ ;  /* 0x0010000006049890 */ /* 0x000fc8000fffe1ff */
[----:B------:R-:W-:Y:S02]  /*18c0*/  @!UP1 USHF.L.U32 UR5, UR4, 0xb, URZ ;  /* 0x0000000b04059899 */ /* 0x000fe400080006ff */
[----:B------:R-:W-:Y:S01]  /*18d0*/  @!UP1 USHF.L.U32 UR4, UR4, 0x1, URZ ;  /* 0x0000000104049899 */ /* 0x000fe200080006ff */
[----:B------:R-:W-:Y:S01]  /*18e0*/  BAR.SYNC.DEFER_BLOCKING 0x0 ;  /* 0x0000000000007b1d */ /* 0x000fe20000010000 */
[----:B------:R-:W-:Y:S01]  /*18f0*/  IADD3 R224, P6, PT, R166, UR16, RZ ;  /* 0x00000010a6e07c10 */ /* 0x000fe2000ffde0ff */
[----:B------:R-:W-:-:S03]  /*1900*/  IMAD R15, R4, 0x4, R13 ;  /* 0x00000004040f7824 */ /* 0x000fc600078e020d */
[----:B------:R-:W-:Y:S01]  /*1910*/  LEA.HI.X.SX32 R168, R162, UR17, 0x1, P6 ;  /* 0x00000011a2a87c11 */ /* 0x000fe2000b0f0eff */
[----:B------:R-:W-:Y:S01]  /*1920*/  IMAD R173, R4, 0x4, R15 ;  /* 0x0000000404ad7824 */ /* 0x000fe200078e020f */
[----:B------:R-:W-:-:S03]  /*1930*/  LEA R76, P6, R13, R224, 0x1 ;  /* 0x000000e00d4c7211 */ /* 0x000fc600078c08ff */
[C---:B------:R-:W-:Y:S01]  /*1940*/  IMAD R175, R4.reuse, 0x4, R173 ;  /* 0x0000000404af7824 */ /* 0x040fe200078e02ad */
[----:B------:R-:W-:Y:S02]  /*1950*/  LEA.HI.X.SX32 R77, R13, R168, 0x1, P6 ;  /* 0x000000a80d4d7211 */ /* 0x000fe400030f0eff */
[----:B------:R-:W-:Y:S01]  /*1960*/  LEA R78, P6, R15, R224, 0x1 ;  /* 0x000000e00f4e7211 */ /* 0x000fe200078c08ff */
[----:B------:R-:W1:Y:S02]  /*1970*/  FENCE.VIEW.ASYNC.S ;  /* 0x00000000000073c6 */ /* 0x000e640000000000 */
[----:B-1----:R1:W2:Y:S02]  /*1980*/  @!UP2 SYNCS.EXCH.64 URZ, [UR11], UR4 ;  /* 0x000000040bffa5b2 */ /* 0x0022a40008000100 */
[----:B--2---:R-:W-:Y:S01]  /*1990*/  BAR.SYNC.DEFER_BLOCKING 0x0 ;  /* 0x0000000000007b1d */ /* 0x004fe20000010000 */
[----:B------:R-:W-:Y:S01]  /*19a0*/  IMAD R177, R4, 0x4, R175 ;  /* 0x0000000404b17824 */ /* 0x000fe200078e02af */
[----:B------:R-:W-:-:S02]  /*19b0*/  PRMT R176, RZ, 0x7610, R176 ;  /* 0x00007610ffb07816 */ /* 0x000fc400000000b0 */
[----:B------:R-:W-:Y:S01]  /*19c0*/  LEA.HI.X.SX32 R79, R15, R168, 0x1, P6 ;  /* 0x000000a80f4f7211 */ /* 0x000fe200030f0eff */
[----:B------:R-:W-:-:S04]  /*19d0*/  IMAD R179, R4, 0x4, R177 ;  /* 0x0000000404b37824 */ /* 0x000fc800078e02b1 */
[C---:B------:R-:W-:Y:S01]  /*19e0*/  IMAD R181, R4.reuse, 0x4, R179 ;  /* 0x0000000404b57824 */ /* 0x040fe200078e02b3 */
[----:B------:R-:W-:Y:S01]  /*19f0*/  PRMT R170, RZ, 0x7610, R170 ;  /* 0x00007610ffaa7816 */ /* 0x000fe200000000aa */
[----:B-1----:R-:W1:Y:S02]  /*1a00*/  LDCU UR4, c[0x0][0x3b0] ;  /* 0x00007600ff0477ac */ /* 0x002e640008000800 */
[----:B------:R-:W-:Y:S01]  /*1a10*/  IMAD R183, R4, 0x4, R181 ;  /* 0x0000000404b77824 */ /* 0x000fe200078e02b5 */
[----:B------:R-:W-:-:S03]  /*1a20*/  LOP3.LUT R13, R167, 0x28, RZ, 0xfc, !PT ;  /* 0x00000028a70d7812 */ /* 0x000fc600078efcff */
[----:B------:R-:W-:Y:S01]  /*1a30*/  IMAD R85, R4, 0x4, R183 ;  /* 0x0000000404557824 */ /* 0x000fe200078e02b7 */
[----:B------:R2:W3:Y:S01]  /*1a40*/  @P5 LDG.E.U16 R176, desc[UR20][R78.64] ;  /* 0x000000144eb05981 */ /* 0x0004e2000c1e1500 */
[----:B------:R-:W-:-:S03]  /*1a50*/  LEA R82, P5, R177, R224, 0x1 ;  /* 0x000000e0b1527211 */ /* 0x000fc600078a08ff */
[----:B------:R4:W5:Y:S01]  /*1a60*/  @P2 LDG.E.U16 R240, desc[UR20][R76.64] ;  /* 0x000000144cf02981 */ /* 0x000962000c1e1500 */
[----:B------:R-:W-:Y:S02]  /*1a70*/  LEA.HI.X.SX32 R83, R177, R168, 0x1, P5 ;  /* 0x000000a8b1537211 */ /* 0x000fe400028f0eff */
[----:B------:R-:W-:Y:S02]  /*1a80*/  LEA R80, P6, R173, R224, 0x1 ;  /* 0x000000e0ad507211 */ /* 0x000fe400078c08ff */
[----:B------:R-:W-:Y:S01]  /*1a90*/  ISETP.LT.AND P2, PT, R13, R184, P0 ;  /* 0x000000b80d00720c */ /* 0x000fe20000741270 */
[----:B------:R-:W3:Y:S01]  /*1aa0*/  @P3 LDG.E.U16 R170, desc[UR20][R82.64] ;  /* 0x0000001452aa3981 */ /* 0x000ee2000c1e1500 */
[----:B--2---:R-:W-:Y:S02]  /*1ab0*/  LEA R78, P3, R85, R224, 0x1 ;  /* 0x000000e0554e7211 */ /* 0x004fe400078608ff */
[----:B------:R-:W-:Y:S01]  /*1ac0*/  LOP3.LUT R243, R167, 0x30, RZ, 0xfc, !PT ;  /* 0x00000030a7f37812 */ /* 0x000fe200078efcff */
[----:B------:R-:W-:Y:S01]  /*1ad0*/  IMAD R13, R4, 0x4, R85 ;  /* 0x00000004040d7824 */ /* 0x000fe200078e0255 */
[----:B------:R-:W-:-:S02]  /*1ae0*/  LEA.HI.X.SX32 R81, R173, R168, 0x1, P6 ;  /* 0x000000a8ad517211 */ /* 0x000fc400030f0eff */
[----:B------:R-:W-:Y:S02]  /*1af0*/  PRMT R164, RZ, 0x7610, R164 ;  /* 0x00007610ffa47816 */ /* 0x000fe400000000a4 */
[----:B----4-:R-:W-:Y:S02]  /*1b00*/  LEA R76, P6, R181, R224, 0x1 ;  /* 0x000000e0b54c7211 */ /* 0x010fe400078c08ff */
[----:B------:R-:W-:Y:S02]  /*1b10*/  LEA.HI.X.SX32 R79, R85, R168, 0x1, P3 ;  /* 0x000000a8554f7211 */ /* 0x000fe400018f0eff */
[----:B------:R-:W-:Y:S02]  /*1b20*/  LOP3.LUT R163, R167, 0x38, RZ, 0xfc, !PT ;  /* 0x00000038a7a37812 */ /* 0x000fe400078efcff */
[----:B------:R-:W-:Y:S01]  /*1b30*/  ISETP.LT.AND P5, PT, R243, R184, P0 ;  /* 0x000000b8f300720c */ /* 0x000fe200007a1270 */
[----:B------:R-:W-:Y:S01]  /*1b40*/  IMAD R15, R4, 0x4, R13 ;  /* 0x00000004040f7824 */ /* 0x000fe200078e020d */
[----:B------:R-:W-:Y:S01]  /*1b50*/  ISETP.GT.U32.AND P3, PT, R6, R10, PT ;  /* 0x0000000a0600720c */ /* 0x000fe20003f64070 */
[----:B------:R2:W4:Y:S01]  /*1b60*/  @P4 LDG.E.U16 R164, desc[UR20][R80.64] ;  /* 0x0000001450a44981 */ /* 0x000522000c1e1500 */
[----:B------:R-:W-:-:S02]  /*1b70*/  PRMT R172, RZ, 0x7610, R172 ;  /* 0x00007610ffac7816 */ /* 0x000fc400000000ac */
[----:B------:R-:W-:Y:S02]  /*1b80*/  LEA.HI.X.SX32 R77, R181, R168, 0x1, P6 ;  /* 0x000000a8b54d7211 */ /* 0x000fe400030f0eff */
[----:B------:R-:W-:Y:S02]  /*1b90*/  ISETP.LT.AND P4, PT, R163, R184, P0 ;  /* 0x000000b8a300720c */ /* 0x000fe40000781270 */
[----:B------:R-:W-:Y:S01]  /*1ba0*/  PRMT R174, RZ, 0x7610, R174 ;  /* 0x00007610ffae7816 */ /* 0x000fe200000000ae */
[----:B------:R0:W3:Y:S01]  /*1bb0*/  @P2 LDG.E.U16 R172, desc[UR20][R76.64] ;  /* 0x000000144cac2981 */ /* 0x0000e2000c1e1500 */
[----:B------:R-:W-:Y:S02]  /*1bc0*/  ISETP.GT.U32.AND P2, PT, R6, R12, PT ;  /* 0x0000000c0600720c */ /* 0x000fe40003f44070 */
[C---:B--2---:R-:W-:Y:S02]  /*1bd0*/  LEA R80, P6, R15.reuse, R224, 0x1 ;  /* 0x000000e00f507211 */ /* 0x044fe400078c08ff */
[----:B------:R-:W-:Y:S01]  /*1be0*/  PRMT R241, RZ, 0x7610, R241 ;  /* 0x00007610fff17816 */ /* 0x000fe200000000f1 */
[----:B------:R2:W2:Y:S01]  /*1bf0*/  @P5 LDG.E.U16 R174, desc[UR20][R78.64] ;  /* 0x000000144eae5981 */ /* 0x0004a2000c1e1500 */
[----:B------:R-:W-:Y:S01]  /*1c00*/  LEA.HI.X.SX32 R81, R15, R168, 0x1, P6 ;  /* 0x000000a80f517211 */ /* 0x000fe200030f0eff */
[----:B------:R-:W-:Y:S01]  /*1c10*/  @!P3 IMAD.IADD R10, R10, 0x1, -R6 ;  /* 0x000000010a0ab824 */ /* 0x000fe200078e0a06 */
[----:B------:R-:W-:-:S02]  /*1c20*/  ISETP.GT.U32.AND P6, PT, R6, R16, PT ;  /* 0x000000100600720c */ /* 0x000fc40003fc4070 */
[C---:B------:R-:W-:Y:S01]  /*1c30*/  ISETP.GT.U32.AND P5, PT, R6.reuse, R14, PT ;  /* 0x0000000e0600720c */ /* 0x040fe20003fa4070 */
[----:B------:R0:W2:Y:S01]  /*1c40*/  @P4 LDG.E.U16 R241, desc[UR20][R80.64] ;  /* 0x0000001450f14981 */ /* 0x0000a2000c1e1500 */
[C---:B------:R-:W-:Y:S02]  /*1c50*/  ISETP.GT.U32.AND P3, PT, R6.reuse, R17, PT ;  /* 0x000000110600720c */ /* 0x040fe40003f64070 */
[----:B------:R-:W-:Y:S01]  /*1c60*/  ISETP.GT.U32.AND P4, PT, R6, R10, PT ;  /* 0x0000000a0600720c */ /* 0x000fe20003f84070 */
[----:B------:R-:W-:Y:S01]  /*1c70*/  @!P2 IMAD.IADD R12, R12, 0x1, -R6 ;  /* 0x000000010c0ca824 */ /* 0x000fe200078e0a06 */
[----:B------:R-:W-:-:S05]  /*1c80*/  ISETP.GE.AND P2, PT, R134, RZ, PT ;  /* 0x000000ff8600720c */ /* 0x000fca0003f46270 */
[--C-:B------:R-:W-:Y:S01]  /*1c90*/  @!P6 IMAD.IADD R16, R16, 0x1, -R6.reuse ;  /* 0x000000011010e824 */ /* 0x100fe200078e0a06 */
[----:B------:R-:W-:Y:S01]  /*1ca0*/  ISETP.GT.U32.AND P6, PT, R6, R12, PT ;  /* 0x0000000c0600720c */ /* 0x000fe20003fc4070 */
[--C-:B------:R-:W-:Y:S02]  /*1cb0*/  @!P5 IMAD.IADD R14, R14, 0x1, -R6.reuse ;  /* 0x000000010e0ed824 */ /* 0x100fe400078e0a06 */
[--C-:B------:R-:W-:Y:S02]  /*1cc0*/  @!P3 IMAD.IADD R17, R17, 0x1, -R6.reuse ;  /* 0x000000011111b824 */ /* 0x100fe400078e0a06 */
[----:B------:R-:W-:Y:S01]  /*1cd0*/  @!P4 IMAD.IADD R10, R10, 0x1, -R6 ;  /* 0x000000010a0ac824 */ /* 0x000fe200078e0a06 */
[C---:B------:R-:W-:Y:S02]  /*1ce0*/  ISETP.GT.U32.AND P4, PT, R6.reuse, R14, PT ;  /* 0x0000000e0600720c */ /* 0x040fe40003f84070 */
[C---:B------:R-:W-:Y:S01]  /*1cf0*/  ISETP.GT.U32.AND P3, PT, R6.reuse, R17, PT ;  /* 0x000000110600720c */ /* 0x040fe20003f64070 */
[----:B------:R-:W-:Y:S01]  /*1d00*/  @!P2 IMAD.MOV R10, RZ, RZ, -R10 ;  /* 0x000000ffff0aa224 */ /* 0x000fe200078e0a0a */
[----:B------:R-:W-:-:S03]  /*1d10*/  ISETP.GT.U32.AND P2, PT, R6, R18, PT ;  /* 0x000000120600720c */ /* 0x000fc60003f44070 */
[----:B------:R-:W-:Y:S01]  /*1d20*/  @!P6 IMAD.IADD R12, R12, 0x1, -R6 ;  /* 0x000000010c0ce824 */ /* 0x000fe200078e0a06 */
[C---:B------:R-:W-:Y:S02]  /*1d30*/  ISETP.GT.U32.AND P6, PT, R6.reuse, R3, PT ;  /* 0x000000030600720c */ /* 0x040fe40003fc4070 */
[----:B------:R-:W-:-:S03]  /*1d40*/  ISETP.GT.U32.AND P5, PT, R6, R16, PT ;  /* 0x000000100600720c */ /* 0x000fc60003fa4070 */
[--C-:B------:R-:W-:Y:S01]  /*1d50*/  @!P4 IMAD.IADD R14, R14, 0x1, -R6.reuse ;  /* 0x000000010e0ec824 */ /* 0x100fe200078e0a06 */
[----:B------:R-:W-:Y:S01]  /*1d60*/  ISETP.GT.U32.AND P4, PT, R6, R19, PT ;  /* 0x000000130600720c */ /* 0x000fe20003f84070 */
[--C-:B------:R-:W-:Y:S01]  /*1d70*/  @!P3 IMAD.IADD R17, R17, 0x1, -R6.reuse ;  /* 0x000000011111b824 */ /* 0x100fe200078e0a06 */
[----:B------:R-:W-:Y:S01]  /*1d80*/  ISETP.GE.AND P3, PT, R132, RZ, PT ;  /* 0x000000ff8400720c */ /* 0x000fe20003f66270 */
[----:B------:R-:W-:Y:S01]  /*1d90*/  @!P2 IMAD.IADD R18, R18, 0x1, -R6 ;  /* 0x000000011212a824 */ /* 0x000fe200078e0a06 */
[----:B------:R-:W-:-:S03]  /*1da0*/  ISETP.GE.AND P2, PT, R131, RZ, PT ;  /* 0x000000ff8300720c */ /* 0x000fc60003f46270 */
[--C-:B------:R-:W-:Y:S01]  /*1db0*/  @!P6 IMAD.IADD R3, R3, 0x1, -R6.reuse ;  /* 0x000000010303e824 */ /* 0x100fe200078e0a06 */
[----:B------:R-:W-:Y:S01]  /*1dc0*/  ISETP.GE.AND P6, PT, R130, RZ, PT ;  /* 0x000000ff8200720c */ /* 0x000fe20003fc6270 */
[----:B------:R-:W-:Y:S01]  /*1dd0*/  @!P5 IMAD.IADD R16, R16, 0x1, -R6 ;  /* 0x000000011010d824 */ /* 0x000fe200078e0a06 */
[----:B------:R-:W-:-:S03]  /*1de0*/  ISETP.GE.AND P5, PT, R133, RZ, PT ;  /* 0x000000ff8500720c */ /* 0x000fc60003fa6270 */
[----:B------:R-:W-:Y:S02]  /*1df0*/  @!P4 IMAD.IADD R19, R19, 0x1, -R6 ;  /* 0x000000011313c824 */ /* 0x000fe400078e0a06 */
[----:B------:R-:W-:Y:S02]  /*1e00*/  @!P3 IMAD.MOV R14, RZ, RZ, -R14 ;  /* 0x000000ffff0eb224 */ /* 0x000fe400078e0a0e */
[----:B------:R-:W-:Y:S01]  /*1e10*/  @!P2 IMAD.MOV R16, RZ, RZ, -R16 ;  /* 0x000000ffff10a224 */ /* 0x000fe200078e0a10 */
[C---:B------:R-:W-:Y:S02]  /*1e20*/  ISETP.GT.U32.AND P3, PT, R6.reuse, R19, PT ;  /* 0x000000130600720c */ /* 0x040fe40003f64070 */
[C---:B------:R-:W-:Y:S01]  /*1e30*/  ISETP.GT.U32.AND P2, PT, R6.reuse, R25, PT ;  /* 0x000000190600720c */ /* 0x040fe20003f44070 */
[----:B------:R-:W-:Y:S01]  /*1e40*/  @!P6 IMAD.MOV R17, RZ, RZ, -R17 ;  /* 0x000000ffff11e224 */ /* 0x000fe200078e0a11 */
[C---:B------:R-:W-:Y:S01]  /*1e50*/  ISETP.GT.U32.AND P4, PT, R6.reuse, R18, PT ;  /* 0x000000120600720c */ /* 0x040fe20003f84070 */
[----:B------:R-:W-:Y:S01]  /*1e60*/  @!P5 IMAD.MOV R12, RZ, RZ, -R12 ;  /* 0x000000ffff0cd224 */ /* 0x000fe200078e0a0c */
[----:B------:R-:W-:-:S02]  /*1e70*/  ISETP.GT.U32.AND P6, PT, R6, R21, PT ;  /* 0x000000150600720c */ /* 0x000fc40003fc4070 */
[----:B------:R-:W-:-:S05]  /*1e80*/  ISETP.GT.U32.AND P5, PT, R6, R3, PT ;  /* 0x000000030600720c */ /* 0x000fca0003fa4070 */
[--C-:B------:R-:W-:Y:S01]  /*1e90*/  @!P3 IMAD.IADD R19, R19, 0x1, -R6.reuse ;  /* 0x000000011313b824 */ /* 0x100fe200078e0a06 */
[----:B------:R-:W-:Y:S01]  /*1ea0*/  ISETP.GE.AND P3, PT, R128, RZ, PT ;  /* 0x000000ff8000720c */ /* 0x000fe20003f66270 */
[--C-:B------:R-:W-:Y:S02]  /*1eb0*/  @!P2 IMAD.IADD R25, R25, 0x1, -R6.reuse ;  /* 0x000000011919a824 */ /* 0x100fe400078e0a06 */
[--C-:B------:R-:W-:Y:S01]  /*1ec0*/  @!P4 IMAD.IADD R18, R18, 0x1, -R6.reuse ;  /* 0x000000011212c824 */ /* 0x100fe200078e0a06 */
[C---:B------:R-:W-:Y:S01]  /*1ed0*/  ISETP.GT.U32.AND P4, PT, R6.reuse, R27, PT ;  /* 0x0000001b0600720c */ /* 0x040fe20003f84070 */
[--C-:B------:R-:W-:Y:S01]  /*1ee0*/  @!P6 IMAD.IADD R21, R21, 0x1, -R6.reuse ;  /* 0x000000011515e824 */ /* 0x100fe200078e0a06 */
[----:B------:R-:W-:Y:S01]  /*1ef0*/  ISETP.GT.U32.AND P6, PT, R6, R25, PT ;  /* 0x000000190600720c */ /* 0x000fe20003fc4070 */
[----:B------:R-:W-:Y:S01]  /*1f00*/  @!P5 IMAD.IADD R3, R3, 0x1, -R6 ;  /* 0x000000010303d824 */ /* 0x000fe200078e0a06 */
[----:B------:R-:W-:-:S03]  /*1f10*/  ISETP.GE.AND P5, PT, R129, RZ, PT ;  /* 0x000000ff8100720c */ /* 0x000fc60003fa6270 */
[----:B------:R-:W-:-:S04]  /*1f20*/  IMAD.MOV.U32 R20, RZ, RZ, R3 ;  /* 0x000000ffff147224 */ /* 0x000fc800078e0003 */
[----:B------:R-:W-:Y:S01]  /*1f30*/  @!P3 IMAD.MOV R20, RZ, RZ, -R20 ;  /* 0x000000ffff14b224 */ /* 0x000fe200078e0a14 */
[C---:B------:R-:W-:Y:S01]  /*1f40*/  ISETP.GT.U32.AND P3, PT, R6.reuse, R29, PT ;  /* 0x0000001d0600720c */ /* 0x040fe20003f64070 */
[--C-:B------:R-:W-:Y:S01]  /*1f50*/  @!P4 IMAD.IADD R27, R27, 0x1, -R6.reuse ;  /* 0x000000011b1bc824 */ /* 0x100fe200078e0a06 */
[----:B------:R-:W-:Y:S01]  /*1f60*/  ISETP.GE.AND P2, PT, R127, RZ, PT ;  /* 0x000000ff7f00720c */ /* 0x000fe20003f46270 */
[----:B------:R-:W-:Y:S01]  /*1f70*/  @!P6 IMAD.IADD R25, R25, 0x1, -R6 ;  /* 0x000000011919e824 */ /* 0x000fe200078e0a06 */
[----:B------:R-:W-:Y:S02]  /*1f80*/  ISETP.GT.U32.AND P4, PT, R6, R21, PT ;  /* 0x000000150600720c */ /* 0x000fe40003f84070 */
[----:B------:R-:W-:Y:S01]  /*1f90*/  ISETP.GE.AND P6, PT, R126, RZ, PT ;  /* 0x000000ff7e00720c */ /* 0x000fe20003fc6270 */
[----:B------:R-:W-:Y:S01]  /*1fa0*/  @!P5 IMAD.MOV R18, RZ, RZ, -R18 ;  /* 0x000000ffff12d224 */ /* 0x000fe200078e0a12 */
[----:B------:R-:W-:-:S05]  /*1fb0*/  ISETP.GT.U32.AND P5, PT, R6, R27, PT ;  /* 0x0000001b0600720c */ /* 0x000fca0003fa4070 */
[--C-:B------:R-:W-:Y:S01]  /*1fc0*/  @!P3 IMAD.IADD R29, R29, 0x1, -R6.reuse ;  /* 0x000000011d1db824 */ /* 0x100fe200078e0a06 */
[----:B------:R-:W-:Y:S01]  /*1fd0*/  ISETP.GE.AND P3, PT, R124, RZ, PT ;  /* 0x000000ff7c00720c */ /* 0x000fe20003f66270 */
[----:B------:R-:W-:Y:S01]  /*1fe0*/  @!P2 IMAD.MOV R19, RZ, RZ, -R19 ;  /* 0x000000ffff13a224 */ /* 0x000fe200078e0a13 */
[C---:B------:R-:W-:Y:S01]  /*1ff0*/  ISETP.GT.U32.AND P2, PT, R6.reuse, R23, PT ;  /* 0x000000170600720c */ /* 0x040fe20003f44070 */
[--C-:B------:R-:W-:Y:S01]  /*2000*/  @!P4 IMAD.IADD R21, R21, 0x1, -R6.reuse ;  /* 0x000000011515c824 */ /* 0x100fe200078e0a06 */
[C---:B------:R-:W-:Y:S01]  /*2010*/  ISETP.GT.U32.AND P4, PT, R6.reuse, R43, PT ;  /* 0x0000002b0600720c */ /* 0x040fe20003f84070 */
[----:B------:R-:W-:Y:S01]  /*2020*/  @!P6 IMAD.MOV R25, RZ, RZ, -R25 ;  /* 0x000000ffff19e224 */ /* 0x000fe200078e0a19 */
[----:B------:R-:W-:Y:S01]  /*2030*/  ISETP.GT.U32.AND P6, PT, R6, R29, PT ;  /* 0x0000001d0600720c */ /* 0x000fe20003fc4070 */
[----:B------:R-:W-:Y:S01]  /*2040*/  @!P5 IMAD.IADD R27, R27, 0x1, -R6 ;  /* 0x000000011b1bd824 */ /* 0x000fe200078e0a06 */
[----:B------:R-:W-:-:S05]  /*2050*/  ISETP.GE.AND P5, PT, R125, RZ, PT ;  /* 0x000000ff7d00720c */ /* 0x000fca0003fa6270 */
[----:B------:R-:W-:Y:S01]  /*2060*/  @!P3 IMAD.MOV R27, RZ, RZ, -R27 ;  /* 0x000000ffff1bb224 */ /* 0x000fe200078e0a1b */
[C---:B------:R-:W-:Y:S01]  /*2070*/  ISETP.GT.U32.AND P3, PT, R6.reuse, R33, PT ;  /* 0x000000210600720c */ /* 0x040fe20003f64070 */
[--C-:B------:R-:W-:Y:S02]  /*2080*/  @!P2 IMAD.IADD R23, R23, 0x1, -R6.reuse ;  /* 0x000000011717a824 */ /* 0x100fe400078e0a06 */
[--C-:B------:R-:W-:Y:S01]  /*2090*/  @!P4 IMAD.IADD R43, R43, 0x1, -R6.reuse ;  /* 0x000000012b2bc824 */ /* 0x100fe200078e0a06 */
[----:B------:R-:W-:Y:S01]  /*20a0*/  ISETP.GE.AND P4, PT, R123, RZ, PT ;  /* 0x000000ff7b00720c */ /* 0x000fe20003f86270 */
[----:B------:R-:W-:Y:S01]  /*20b0*/  @!P6 IMAD.IADD R29, R29, 0x1, -R6 ;  /* 0x000000011d1de824 */ /* 0x000fe200078e0a06 */
[C---:B------:R-:W-:Y:S02]  /*20c0*/  ISETP.GT.U32.AND P6, PT, R6.reuse, R35, PT ;  /* 0x000000230600720c */ /* 0x040fe40003fc4070 */
[C---:B------:R-:W-:Y:S01]  /*20d0*/  ISETP.GT.U32.AND P2, PT, R6.reuse, R23, PT ;  /* 0x000000170600720c */ /* 0x040fe20003f44070 */
[----:B------:R-:W-:Y:S01]  /*20e0*/  @!P5 IMAD.MOV R21, RZ, RZ, -R21 ;  /* 0x000000ffff15d224 */ /* 0x000fe200078e0a15 */
[----:B------:R-:W-:-:S03]  /*20f0*/  ISETP.GT.U32.AND P5, PT, R6, R43, PT ;  /* 0x0000002b0600720c */ /* 0x000fc60003fa4070 */
[----:B------:R-:W-:-:S04]  /*2100*/  @!P3 IMAD.IADD R33, R33, 0x1, -R6 ;  /* 0x000000012121b824 */ /* 0x000fc800078e0a06 */
[----:B------:R-:W-:Y:S01]  /*2110*/  @!P4 IMAD.MOV R29, RZ, RZ, -R29 ;  /* 0x000000ffff1dc224 */ /* 0x000fe200078e0a1d */
[----:B------:R-:W-:Y:S01]  /*2120*/  ISETP.GT.U32.AND P4, PT, R6, R33, PT ;  /* 0x000000210600720c */ /* 0x000fe20003f84070 */
[--C-:B------:R-:W-:Y:S01]  /*2130*/  @!P6 IMAD.IADD R35, R35, 0x1, -R6.reuse ;  /* 0x000000012323e824 */ /* 0x100fe200078e0a06 */
[----:B------:R-:W-:Y:S01]  /*2140*/  ISETP.GE.AND P3, PT, R121, RZ, PT ;  /* 0x000000ff7900720c */ /* 0x000fe20003f66270 */
[--C-:B------:R-:W-:Y:S01]  /*2150*/  @!P2 IMAD.IADD R23, R23, 0x1, -R6.reuse ;  /* 0x000000011717a824 */ /* 0x100fe200078e0a06 */
[----:B------:R-:W-:Y:S02]  /*2160*/  ISETP.GE.AND P2, PT, R122, RZ, PT ;  /* 0x000000ff7a00720c */ /* 0x000fe40003f46270 */
[C---:B------:R-:W-:Y:S01]  /*2170*/  ISETP.GT.U32.AND P6, PT, R6.reuse, R35, PT ;  /* 0x000000230600720c */ /* 0x040fe20003fc4070 */
[----:B------:R-:W-:Y:S01]  /*2180*/  @!P5 IMAD.IADD R43, R43, 0x1, -R6 ;  /* 0x000000012b2bd824 */ /* 0x000fe200078e0a06 */
[----:B------:R-:W-:-:S05]  /*2190*/  ISETP.GT.U32.AND P5, PT, R6, R39, PT ;  /* 0x000000270600720c */ /* 0x000fca0003fa4070 */
[--C-:B------:R-:W-:Y:S01]  /*21a0*/  @!P4 IMAD.IADD R33, R33, 0x1, -R6.reuse ;  /* 0x000000012121c824 */ /* 0x100fe200078e0a06 */
[C---:B------:R-:W-:Y:S01]  /*21b0*/  ISETP.GT.U32.AND P4, PT, R6.reuse, R51, PT ;  /* 0x000000330600720c */ /* 0x040fe20003f84070 */
[----:B------:R-:W-:Y:S01]  /*21c0*/  @!P3 IMAD.MOV R43, RZ, RZ, -R43 ;  /* 0x000000ffff2bb224 */ /* 0x000fe200078e0a2b */
[C---:B------:R-:W-:Y:S01]  /*21d0*/  ISETP.GT.U32.AND P3, PT, R6.reuse, R49, PT ;  /* 0x000000310600720c */ /* 0x040fe20003f64070 */
[----:B------:R-:W-:Y:S01]  /*21e0*/  @!P2 IMAD.MOV R23, RZ, RZ, -R23 ;  /* 0x000000ffff17a224 */ /* 0x000fe200078e0a17 */
[----:B------:R-:W-:Y:S01]  /*21f0*/  ISETP.GT.U32.AND P2, PT, R6, R31, PT ;  /* 0x0000001f0600720c */ /* 0x000fe20003f44070 */
[--C-:B------:R-:W-:Y:S01]  /*2200*/  @!P6 IMAD.IADD R35, R35, 0x1, -R6.reuse ;  /* 0x000000012323e824 */ /* 0x100fe200078e0a06 */
[----:B------:R-:W-:Y:S01]  /*2210*/  ISETP.GE.AND P6, PT, R120, RZ, PT ;  /* 0x000000ff7800720c */ /* 0x000fe20003fc6270 */
[----:B------:R-:W-:-:S05]  /*2220*/  @!P5 IMAD.IADD R39, R39, 0x1, -R6 ;  /* 0x000000012727d824 */ /* 0x000fca00078e0a06 */
[----:B------:R-:W-:Y:S01]  /*2230*/  ISETP.GT.U32.AND P5, PT, R6, R39, PT ;  /* 0x000000270600720c */ /* 0x000fe20003fa4070 */
[--C-:B------:R-:W-:Y:S02]  /*2240*/  @!P4 IMAD.IADD R51, R51, 0x1, -R6.reuse ;  /* 0x000000013333c824 */ /* 0x100fe400078e0a06 */
[--C-:B------:R-:W-:Y:S02]  /*2250*/  @!P3 IMAD.IADD R49, R49, 0x1, -R6.reuse ;  /* 0x000000013131b824 */ /* 0x100fe400078e0a06 */
[----:B------:R-:W-:Y:S01]  /*2260*/  @!P2 IMAD.IADD R31, R31, 0x1, -R6 ;  /* 0x000000011f1fa824 */ /* 0x000fe200078e0a06 */
[----:B------:R-:W-:Y:S01]  /*2270*/  ISETP.GE.AND P2, PT, R186, RZ, PT ;  /* 0x000000ffba00720c */ /* 0x000fe20003f46270 */
[----:B------:R-:W-:Y:S01]  /*2280*/  @!P6 IMAD.MOV R33, RZ, RZ, -R33 ;  /* 0x000000ffff21e224 */ /* 0x000fe200078e0a21 */
[C---:B------:R-:W-:Y:S02]  /*2290*/  ISETP.GT.U32.AND P6, PT, R6.reuse, R51, PT ;  /* 0x000000330600720c */ /* 0x040fe40003fc4070 */
[----:B------:R-:W-:-:S03]  /*22a0*/  ISETP.GT.U32.AND P4, PT, R6, R49, PT ;  /* 0x000000310600720c */ /* 0x000fc60003f84070 */
[----:B------:R-:W-:Y:S01]  /*22b0*/  @!P5 IMAD.IADD R39, R39, 0x1, -R6 ;  /* 0x000000012727d824 */ /* 0x000fe200078e0a06 */
[----:B------:R-:W-:Y:S02]  /*22c0*/  ISETP.GE.AND P5, PT, R111, RZ, PT ;  /* 0x000000ff6f00720c */ /* 0x000fe40003fa6270 */
[----:B------:R-:W-:-:S03]  /*22d0*/  ISETP.GT.U32.AND P3, PT, R6, R31, PT ;  /* 0x0000001f0600720c */ /* 0x000fc60003f64070 */
[----:B------:R-:W-:Y:S01]  /*22e0*/  @!P2 IMAD.MOV R39, RZ, RZ, -R39 ;  /* 0x000000ffff27a224 */ /* 0x000fe200078e0a27 */
[C---:B------:R-:W-:Y:S01]  /*22f0*/  ISETP.GT.U32.AND P2, PT, R6.reuse, R41, PT ;  /* 0x000000290600720c */ /* 0x040fe20003f44070 */
[--C-:B------:R-:W-:Y:S01]  /*2300*/  @!P6 IMAD.IADD R51, R51, 0x1, -R6.reuse ;  /* 0x000000013333e824 */ /* 0x100fe200078e0a06 */
[C---:B------:R-:W-:Y:S01]  /*2310*/  ISETP.GT.U32.AND P6, PT, R6.reuse, R47, PT ;  /* 0x0000002f0600720c */ /* 0x040fe20003fc4070 */
[----:B------:R-:W-:Y:S01]  /*2320*/  @!P4 IMAD.IADD R49, R49, 0x1, -R6 ;  /* 0x000000013131c824 */ /* 0x000fe200078e0a06 */
[----:B------:R-:W-:-:S03]  /*2330*/  ISETP.GT.U32.AND P4, PT, R6, R45, PT ;  /* 0x0000002d0600720c */ /* 0x000fc60003f84070 */
[----:B------:R-:W-:Y:S01]  /*2340*/  @!P5 IMAD.MOV R35, RZ, RZ, -R35 ;  /* 0x000000ffff23d224 */ /* 0x000fe200078e0a23 */
[----:B------:R-:W-:Y:S01]  /*2350*/  ISETP.GE.AND P5, PT, R137, RZ, PT ;  /* 0x000000ff8900720c */ /* 0x000fe20003fa6270 */
[----:B------:R-:W-:Y:S01]  /*2360*/  @!P3 IMAD.IADD R31, R31, 0x1, -R6 ;  /* 0x000000011f1fb824 */ /* 0x000fe200078e0a06 */
[----:B------:R-:W-:-:S03]  /*2370*/  ISETP.GE.AND P3, PT, R110, RZ, PT ;  /* 0x000000ff6e00720c */ /* 0x000fc60003f66270 */
[--C-:B------:R-:W-:Y:S01]  /*2380*/  @!P2 IMAD.IADD R41, R41, 0x1, -R6.reuse ;  /* 0x000000012929a824 */ /* 0x100fe200078e0a06 */
[----:B------:R-:W-:Y:S01]  /*2390*/  ISETP.GE.AND P2, PT, R109, RZ, PT ;  /* 0x000000ff6d00720c */ /* 0x000fe20003f46270 */
[--C-:B------:R-:W-:Y:S02]  /*23a0*/  @!P6 IMAD.IADD R47, R47, 0x1, -R6.reuse ;  /* 0x000000012f2fe824 */ /* 0x100fe400078e0a06 */
[----:B------:R-:W-:Y:S01]  /*23b0*/  @!P4 IMAD.IADD R45, R45, 0x1, -R6 ;  /* 0x000000012d2dc824 */ /* 0x000fe200078e0a06 */
[C---:B------:R-:W-:Y:S02]  /*23c0*/  ISETP.GT.U32.AND P4, PT, R6.reuse, R41, PT ;  /* 0x000000290600720c */ /* 0x040fe40003f84070 */
[C---:B------:R-:W-:Y:S01]  /*23d0*/  ISETP.GT.U32.AND P6, PT, R6.reuse, R47, PT ;  /* 0x0000002f0600720c */ /* 0x040fe20003fc4070 */
[----:B------:R-:W-:Y:S01]  /*23e0*/  @!P5 IMAD.MOV R31, RZ, RZ, -R31 ;  /* 0x000000ffff1fd224 */ /* 0x000fe200078e0a1f */
[C---:B------:R-:W-:Y:S01]  /*23f0*/  ISETP.GT.U32.AND P5, PT, R6.reuse, R45, PT ;  /* 0x0000002d0600720c */ /* 0x040fe20003fa4070 */
[----:B------:R-:W-:Y:S01]  /*2400*/  @!P3 IMAD.MOV R49, RZ, RZ, -R49 ;  /* 0x000000ffff31b224 */ /* 0x000fe200078e0a31 */
[----:B------:R-:W-:-:S03]  /*2410*/  ISETP.GT.U32.AND P3, PT, R6, R53, PT ;  /* 0x000000350600720c */ /* 0x000fc60003f64070 */
[----:B------:R-:W-:Y:S01]  /*2420*/  @!P2 IMAD.MOV R51, RZ, RZ, -R51 ;  /* 0x000000ffff33a224 */ /* 0x000fe200078e0a33 */
[----:B------:R-:W-:-:S03]  /*2430*/  ISETP.GT.U32.AND P2, PT, R6, R55, PT ;  /* 0x000000370600720c */ /* 0x000fc60003f44070 */
[--C-:B------:R-:W-:Y:S01]  /*2440*/  @!P4 IMAD.IADD R41, R41, 0x1, -R6.reuse ;  /* 0x000000012929c824 */ /* 0x100fe200078e0a06 */
[----:B------:R-:W-:Y:S01]  /*2450*/  ISETP.GT.U32.AND P4, PT, R6, R57, PT ;  /* 0x000000390600720c */ /* 0x000fe20003f84070 */
[--C-:B------:R-:W-:Y:S01]  /*2460*/  @!P6 IMAD.IADD R47, R47, 0x1, -R6.reuse ;  /* 0x000000012f2fe824 */ /* 0x100fe200078e0a06 */
[----:B------:R-:W-:Y:S01]  /*2470*/  ISETP.GE.AND P6, PT, R108, RZ, PT ;  /* 0x000000ff6c00720c */ /* 0x000fe20003fc6270 */
[--C-:B------:R-:W-:Y:S01]  /*2480*/  @!P5 IMAD.IADD R45, R45, 0x1, -R6.reuse ;  /* 0x000000012d2dd824 */ /* 0x100fe200078e0a06 */
[----:B------:R-:W-:Y:S01]  /*2490*/  ISETP.GT.U32.AND P5, PT, R6, R59, PT ;  /* 0x0000003b0600720c */ /* 0x000fe20003fa4070 */
[----:B------:R-:W-:Y:S01]  /*24a0*/  @!P3 IMAD.IADD R53, R53, 0x1, -R6 ;  /* 0x000000013535b824 */ /* 0x000fe200078e0a06 */
[----:B------:R-:W-:-:S03]  /*24b0*/  ISETP.GE.AND P3, PT, R107, RZ, PT ;  /* 0x000000ff6b00720c */ /* 0x000fc60003f66270 */
[----:B------:R-:W-:-:S04]  /*24c0*/  @!P2 IMAD.IADD R55, R55, 0x1, -R6 ;  /* 0x000000013737a824 */ /* 0x000fc800078e0a06 */
[--C-:B------:R-:W-:Y:S01]  /*24d0*/  @!P4 IMAD.IADD R57, R57, 0x1, -R6.reuse ;  /* 0x000000013939c824 */ /* 0x100fe200078e0a06 */
[C---:B------:R-:W-:Y:S01]  /*24e0*/  ISETP.GT.U32.AND P4, PT, R6.reuse, R53, PT ;  /* 0x000000350600720c */ /* 0x040fe20003f84070 */
[----:B------:R-:W-:Y:S01]  /*24f0*/  @!P6 IMAD.MOV R41, RZ, RZ, -R41 ;  /* 0x000000ffff29e224 */ /* 0x000fe200078e0a29 */
[----:B------:R-:W-:Y:S01]  /*2500*/  ISETP.GT.U32.AND P6, PT, R6, R55, PT ;  /* 0x000000370600720c */ /* 0x000fe20003fc4070 */
[----:B------:R-:W-:Y:S01]  /*2510*/  @!P5 IMAD.IADD R59, R59, 0x1, -R6 ;  /* 0x000000013b3bd824 */ /* 0x000fe200078e0a06 */
[----:B------:R-:W-:Y:S01]  /*2520*/  ISETP.GE.AND P2, PT, R106, RZ, PT ;  /* 0x000000ff6a00720c */ /* 0x000fe20003f46270 */
[----:B------:R-:W-:Y:S01]  /*2530*/  @!P3 IMAD.MOV R45, RZ, RZ, -R45 ;  /* 0x000000ffff2db224 */ /* 0x000fe200078e0a2d */
[C---:B------:R-:W-:Y:S02]  /*2540*/  ISETP.GT.U32.AND P3, PT, R6.reuse, R57, PT ;  /* 0x000000390600720c */ /* 0x040fe40003f64070 */
[----:B------:R-:W-:-:S05]  /*2550*/  ISETP.GT.U32.AND P5, PT, R6, R59, PT ;  /* 0x0000003b0600720c */ /* 0x000fca0003fa4070 */
[--C-:B------:R-:W-:Y:S01]  /*2560*/  @!P4 IMAD.IADD R53, R53, 0x1, -R6.reuse ;  /* 0x000000013535c824 */ /* 0x100fe200078e0a06 */
[C---:B------:R-:W-:Y:S01]  /*2570*/  ISETP.GT.U32.AND P4, PT, R6.reuse, R63, PT ;  /* 0x0000003f0600720c */ /* 0x040fe20003f84070 */
[--C-:B------:R-:W-:Y:S01]  /*2580*/  @!P6 IMAD.IADD R55, R55, 0x1, -R6.reuse ;  /* 0x000000013737e824 */ /* 0x100fe200078e0a06 */
[----:B------:R-:W-:Y:S01]  /*2590*/  ISETP.GT.U32.AND P6, PT, R6, R67, PT ;  /* 0x000000430600720c */ /* 0x000fe20003fc4070 */
[----:B------:R-:W-:Y:S01]  /*25a0*/  @!P2 IMAD.MOV R47, RZ, RZ, -R47 ;  /* 0x000000ffff2fa224 */ /* 0x000fe200078e0a2f */
[----:B------:R-:W-:Y:S01]  /*25b0*/  ISETP.GE.AND P2, PT, R105, RZ, PT ;  /* 0x000000ff6900720c */ /* 0x000fe20003f46270 */
[--C-:B------:R-:W-:Y:S01]  /*25c0*/  @!P3 IMAD.IADD R57, R57, 0x1, -R6.reuse ;  /* 0x000000013939b824 */ /* 0x100fe200078e0a06 */
[----:B------:R-:W-:Y:S01]  /*25d0*/  ISETP.GE.AND P3, PT, R104, RZ, PT ;  /* 0x000000ff6800720c */ /* 0x000fe20003f66270 */
[----:B------:R-:W-:Y:S01]  /*25e0*/  @!P5 IMAD.IADD R59, R59, 0x1, -R6 ;  /* 0x000000013b3bd824 */ /* 0x000fe200078e0a06 */
[----:B------:R-:W-:-:S05]  /*25f0*/  ISETP.GT.U32.AND P5, PT, R6, R69, PT ;  /* 0x000000450600720c */ /* 0x000fca0003fa4070 */
[--C-:B------:R-:W-:Y:S01]  /*2600*/  @!P4 IMAD.IADD R63, R63, 0x1, -R6.reuse ;  /* 0x000000013f3fc824 */ /* 0x100fe200078e0a06 */
[----:B------:R-:W-:Y:S01]  /*2610*/  ISETP.GE.AND P4, PT, R103, RZ, PT ;  /* 0x000000ff6700720c */ /* 0x000fe20003f86270 */
[--C-:B------:R-:W-:Y:S01]  /*2620*/  @!P6 IMAD.IADD R67, R67, 0x1, -R6.reuse ;  /* 0x000000014343e824 */ /* 0x100fe200078e0a06 */
[----:B------:R-:W-:Y:S01]  /*2630*/  ISETP.GE.AND P6, PT, R102, RZ, PT ;  /* 0x000000ff6600720c */ /* 0x000fe20003fc6270 */
[----:B------:R-:W-:Y:S01]  /*2640*/  @!P2 IMAD.MOV R53, RZ, RZ, -R53 ;  /* 0x000000ffff35a224 */ /* 0x000fe200078e0a35 */
[C---:B------:R-:W-:Y:S01]  /*2650*/  ISETP.GT.U32.AND P2, PT, R6.reuse, R63, PT ;  /* 0x0000003f0600720c */ /* 0x040fe20003f44070 */
[----:B------:R-:W-:Y:S01]  /*2660*/  @!P3 IMAD.MOV R55, RZ, RZ, -R55 ;  /* 0x000000ffff37b224 */ /* 0x000fe200078e0a37 */
[----:B------:R-:W-:Y:S01]  /*2670*/  ISETP.GT.U32.AND P3, PT, R6, R67, PT ;  /* 0x000000430600720c */ /* 0x000fe20003f64070 */
[----:B------:R-:W-:-:S05]  /*2680*/  @!P5 IMAD.IADD R69, R69, 0x1, -R6 ;  /* 0x000000014545d824 */ /* 0x000fca00078e0a06 */
[C---:B------:R-:W-:Y:S01]  /*2690*/  ISETP.GT.U32.AND P5, PT, R6.reuse, R69, PT ;  /* 0x000000450600720c */ /* 0x040fe20003fa4070 */
[----:B------:R-:W-:Y:S01]  /*26a0*/  @!P4 IMAD.MOV R57, RZ, RZ, -R57 ;  /* 0x000000ffff39c224 */ /* 0x000fe200078e0a39 */
[C---:B------:R-:W-:Y:S01]  /*26b0*/  ISETP.GT.U32.AND P4, PT, R6.reuse, R61, PT ;  /* 0x0000003d0600720c */ /* 0x040fe20003f84070 */
[----:B------:R-:W-:Y:S01]  /*26c0*/  @!P6 IMAD.MOV R59, RZ, RZ, -R59 ;  /* 0x000000ffff3be224 */ /* 0x000fe200078e0a3b */
[C---:B------:R-:W-:Y:S01]  /*26d0*/  ISETP.GT.U32.AND P6, PT, R6.reuse, R65, PT ;  /* 0x000000410600720c */ /* 0x040fe20003fc4070 */
[--C-:B------:R-:W-:Y:S01]  /*26e0*/  @!P2 IMAD.IADD R63, R63, 0x1, -R6.reuse ;  /* 0x000000013f3fa824 */ /* 0x100fe200078e0a06 */
[C---:B------:R-:W-:Y:S01]  /*26f0*/  ISETP.GT.U32.AND P2, PT, R6.reuse, R75, PT ;  /* 0x0000004b0600720c */ /* 0x040fe20003f44070 */
[----:B------:R-:W-:Y:S01]  /*2700*/  @!P3 IMAD.IADD R67, R67, 0x1, -R6 ;  /* 0x000000014343b824 */ /* 0x000fe200078e0a06 */
[----:B------:R-:W-:-:S05]  /*2710*/  ISETP.GT.U32.AND P3, PT, R6, R73, PT ;  /* 0x000000490600720c */ /* 0x000fca0003f64070 */
[--C-:B------:R-:W-:Y:S01]  /*2720*/  @!P5 IMAD.IADD R69, R69, 0x1, -R6.reuse ;  /* 0x000000014545d824 */ /* 0x100fe200078e0a06 */
[----:B------:R-:W-:Y:S01]  /*2730*/  ISETP.GE.AND P5, PT, R101, RZ, PT ;  /* 0x000000ff6500720c */ /* 0x000fe20003fa6270 */
[--C-:B------:R-:W-:Y:S02]  /*2740*/  @!P4 IMAD.IADD R61, R61, 0x1, -R6.reuse ;  /* 0x000000013d3dc824 */ /* 0x100fe400078e0a06 */
[--C-:B------:R-:W-:Y:S01]  /*2750*/  @!P6 IMAD.IADD R65, R65, 0x1, -R6.reuse ;  /* 0x000000014141e824 */ /* 0x100fe200078e0a06 */
[----:B------:R-:W-:Y:S01]  /*2760*/  ISETP.GE.AND P6, PT, R99, RZ, PT ;  /* 0x000000ff6300720c */ /* 0x000fe20003fc6270 */
[--C-:B------:R-:W-:Y:S01]  /*2770*/  @!P2 IMAD.IADD R75, R75, 0x1, -R6.reuse ;  /* 0x000000014b4ba824 */ /* 0x100fe200078e0a06 */
[----:B------:R-:W-:Y:S02]  /*2780*/  ISETP.GE.AND P4, PT, R100, RZ, PT ;  /* 0x000000ff6400720c */ /* 0x000fe40003f86270 */
[----:B------:R-:W-:Y:S01]  /*2790*/  ISETP.GT.U32.AND P2, PT, R6, R61, PT ;  /* 0x0000003d0600720c */ /* 0x000fe20003f44070 */
[----:B------:R-:W-:-:S02]  /*27a0*/  @!P3 IMAD.IADD R73, R73, 0x1, -R6 ;  /* 0x000000014949b824 */ /* 0x000fc400078e0a06 */
[----:B------:R-:W-:Y:S02]  /*27b0*/  IMAD.MOV.U32 R22, RZ, RZ, R69 ;  /* 0x000000ffff167224 */ /* 0x000fe400078e0045 */
[----:B------:R-:W-:Y:S01]  /*27c0*/  @!P5 IMAD.MOV R63, RZ, RZ, -R63 ;  /* 0x000000ffff3fd224 */ /* 0x000fe200078e0a3f */
[C---:B------:R-:W-:Y:S02]  /*27d0*/  ISETP.GT.U32.AND P5, PT, R6.reuse, R73, PT ;  /* 0x000000490600720c */ /* 0x040fe40003fa4070 */
[C---:B------:R-:W-:Y:S01]  /*27e0*/  ISETP.GT.U32.AND P3, PT, R6.reuse, R65, PT ;  /* 0x000000410600720c */ /* 0x040fe20003f64070 */
[----:B------:R-:W-:Y:S01]  /*27f0*/  @!P6 IMAD.MOV R22, RZ, RZ, -R22 ;  /* 0x000000ffff16e224 */ /* 0x000fe200078e0a16 */
[C---:B------:R-:W-:Y:S01]  /*2800*/  ISETP.GT.U32.AND P6, PT, R6.reuse, R113, PT ;  /* 0x000000710600720c */ /* 0x040fe20003fc4070 */
[----:B------:R-:W-:Y:S01]  /*2810*/  @!P4 IMAD.MOV R67, RZ, RZ, -R67 ;  /* 0x000000ffff43c224 */ /* 0x000fe200078e0a43 */
[C---:B------:R-:W-:Y:S01]  /*2820*/  ISETP.GT.U32.AND P4, PT, R6.reuse, R75, PT ;  /* 0x0000004b0600720c */ /* 0x040fe20003f84070 */
[----:B------:R-:W-:Y:S01]  /*2830*/  @!P2 IMAD.IADD R61, R61, 0x1, -R6 ;  /* 0x000000013d3da824 */ /* 0x000fe200078e0a06 */
[----:B------:R-:W-:-:S02]  /*2840*/  ISETP.GT.U32.AND P2, PT, R6, R71, PT ;  /* 0x000000470600720c */ /* 0x000fc40003f44070 */
[----:B------:R-:W-:-:S03]  /*2850*/  LOP3.LUT R91, R134, 0x94, RZ, 0xfc, !PT ;  /* 0x00000094865b7812 */ /* 0x000fc600078efcff */
[--C-:B------:R-:W-:Y:S01]  /*2860*/  @!P5 IMAD.IADD R73, R73, 0x1, -R6.reuse ;  /* 0x000000014949d824 */ /* 0x100fe200078e0a06 */
[----:B------:R-:W-:Y:S01]  /*2870*/  IABS R30, R91 ;  /* 0x0000005b001e7213 */ /* 0x000fe20000000000 */
[--C-:B------:R-:W-:Y:S01]  /*2880*/  @!P3 IMAD.IADD R65, R65, 0x1, -R6.reuse ;  /* 0x000000014141b824 */ /* 0x100fe200078e0a06 */
[----:B------:R-:W-:Y:S01]  /*2890*/  ISETP.GE.AND P5, PT, R97, RZ, PT ;  /* 0x000000ff6100720c */ /* 0x000fe20003fa6270 */
[----:B------:R-:W-:Y:S01]  /*28a0*/  @!P6 IMAD.IADD R113, R113, 0x1, -R6 ;  /* 0x000000017171e824 */ /* 0x000fe200078e0a06 */
[----:B------:R-:W-:Y:S01]  /*28b0*/  ISETP.GT.U32.AND P3, PT, R6, R115, PT ;  /* 0x000000730600720c */ /* 0x000fe20003f64070 */
[----:B0-----:R-:W-:Y:S01]  /*28c0*/  IMAD.HI.U32 R0, R7, R30, RZ ;  /* 0x0000001e07007227 */ /* 0x001fe200078e00ff */
[----:B------:R-:W-:-:S03]  /*28d0*/  ISETP.GE.AND P6, PT, R96, RZ, PT ;  /* 0x000000ff6000720c */ /* 0x000fc60003fc6270 */
[--C-:B------:R-:W-:Y:S01]  /*28e0*/  @!P4 IMAD.IADD R75, R75, 0x1, -R6.reuse ;  /* 0x000000014b4bc824 */ /* 0x100fe200078e0a06 */
[----:B------:R-:W-:Y:S01]  /*28f0*/  ISETP.GE.AND P4, PT, R98, RZ, PT ;  /* 0x000000ff6200720c */ /* 0x000fe20003f86270 */
[----:B------:R-:W-:Y:S01]  /*2900*/  @!P2 IMAD.IADD R71, R71, 0x1, -R6 ;  /* 0x000000014747a824 */ /* 0x000fe200078e0a06 */
[----:B------:R-:W-:Y:S01]  /*2910*/  ISETP.GE.AND P2, PT, R95, RZ, PT ;  /* 0x000000ff5f00720c */ /* 0x000fe20003f46270 */
[----:B------:R-:W-:Y:S01]  /*2920*/  IMAD.MOV R77, RZ, RZ, -R0 ;  /* 0x000000ffff4d7224 */ /* 0x000fe200078e0a00 */
[C---:B------:R-:W-:Y:S01]  /*2930*/  LOP3.LUT R90, R134.reuse, 0x98, RZ, 0xfc, !PT ;  /* 0x00000098865a7812 */ /* 0x040fe200078efcff */
[----:B------:R-:W-:Y:S01]  /*2940*/  IMAD.MOV.U32 R24, RZ, RZ, R75 ;  /* 0x000000ffff187224 */ /* 0x000fe200078e004b */
[----:B------:R-:W-:Y:S01]  /*2950*/  LOP3.LUT R89, R134, 0x9c, RZ, 0xfc, !PT ;  /* 0x0000009c86597812 */ /* 0x000fe200078efcff */
[C---:B------:R-:W-:Y:S02]  /*2960*/  IMAD R30, R6.reuse, R77, R30 ;  /* 0x0000004d061e7224 */ /* 0x040fe400078e021e */
[----:B------:R-:W-:Y:S01]  /*2970*/  @!P5 IMAD.MOV R65, RZ, RZ, -R65 ;  /* 0x000000ffff41d224 */ /* 0x000fe200078e0a41 */
[C---:B------:R-:W-:Y:S01]  /*2980*/  ISETP.GT.U32.AND P5, PT, R6.reuse, R71, PT ;  /* 0x000000470600720c */ /* 0x040fe20003fa4070 */
[----:B------:R-:W-:Y:S01]  /*2990*/  @!P3 IMAD.IADD R115, R115, 0x1, -R6 ;  /* 0x000000017373b824 */ /* 0x000fe200078e0a06 */
[----:B------:R-:W-:Y:S01]  /*29a0*/  IABS R32, R90 ;  /* 0x0000005a00207213 */ /* 0x000fe20000000000 */
[----:B------:R-:W-:Y:S01]  /*29b0*/  IMAD.MOV.U32 R26, RZ, RZ, R73 ;  /* 0x000000ffff1a7224 */ /* 0x000fe200078e0049 */
[----:B------:R-:W-:Y:S01]  /*29c0*/  IABS R34, R89 ;  /* 0x0000005900227213 */ /* 0x000fe20000000000 */
[----:B------:R-:W-:Y:S01]  /*29d0*/  @!P6 IMAD.MOV R24, RZ, RZ, -R24 ;  /* 0x000000ffff18e224 */ /* 0x000fe200078e0a18 */
[----:B------:R-:W-:-:S02]  /*29e0*/  ISETP.GT.U32.AND P3, PT, R6, R113, PT ;  /* 0x000000710600720c */ /* 0x000fc40003f64070 */
[----:B------:R-:W-:Y:S01]  /*29f0*/  ISETP.GT.U32.AND P6, PT, R6, R30, PT ;  /* 0x0000001e0600720c */ /* 0x000fe20003fc4070 */
[----:B------:R-:W-:Y:S01]  /*2a00*/  @!P4 IMAD.MOV R61, RZ, RZ, -R61 ;  /* 0x000000ffff3dc224 */ /* 0x000fe200078e0a3d */
[----:B------:R-:W-:Y:S01]  /*2a10*/  LOP3.LUT R88, R134, 0xa0, RZ, 0xfc, !PT ;  /* 0x000000a086587812 */ /* 0x000fe200078efcff */
[----:B------:R-:W-:Y:S01]  /*2a20*/  @!P2 IMAD.MOV R26, RZ, RZ, -R26 ;  /* 0x000000ffff1aa224 */ /* 0x000fe200078e0a1a */
[----:B------:R-:W-:Y:S01]  /*2a30*/  ISETP.GT.U32.AND P4, PT, R6, R115, PT ;  /* 0x000000730600720c */ /* 0x000fe20003f84070 */
[----:B------:R-:W-:Y:S01]  /*2a40*/  IMAD.HI.U32 R2, R7, R32, RZ ;  /* 0x0000002007027227 */ /* 0x000fe200078e00ff */
[----:B------:R-:W-:-:S03]  /*2a50*/  ISETP.GE.AND P2, PT, R94, RZ, PT ;  /* 0x000000ff5e00720c */ /* 0x000fc60003f46270 */
[----:B------:R-:W-:Y:S01]  /*2a60*/  IMAD.HI.U32 R0, R7, R34, RZ ;  /* 0x0000002207007227 */ /* 0x000fe200078e00ff */
[C---:B------:R-:W-:Y:S02]  /*2a70*/  LOP3.LUT R87, R134.reuse, 0xa4, RZ, 0xfc, !PT ;  /* 0x000000a486577812 */ /* 0x040fe400078efcff */
[----:B------:R-:W-:Y:S01]  /*2a80*/  IABS R36, R88 ;  /* 0x0000005800247213 */ /* 0x000fe20000000000 */
[----:B--2---:R-:W-:Y:S02]  /*2a90*/  IMAD.MOV R79, RZ, RZ, -R2 ;  /* 0x000000ffff4f7224 */ /* 0x004fe400078e0a02 */
[----:B------:R-:W-:Y:S01]  /*2aa0*/  IMAD.MOV R77, RZ, RZ, -R0 ;  /* 0x000000ffff4d7224 */ /* 0x000fe200078e0a00 */
[----:B------:R-:W-:Y:S01]  /*2ab0*/  IABS R38, R87 ;  /* 0x0000005700267213 */ /* 0x000fe20000000000 */
[----:B------:R-:W-:Y:S01]  /*2ac0*/  @!P5 IMAD.IADD R71, R71, 0x1, -R6 ;  /* 0x000000014747d824 */ /* 0x000fe200078e0a06 */
[----:B------:R-:W-:Y:S01]  /*2ad0*/  LOP3.LUT R86, R134, 0xa8, RZ, 0xfc, !PT ;  /* 0x000000a886567812 */ /* 0x000fe200078efcff */
[C---:B------:R-:W-:Y:S01]  /*2ae0*/  IMAD R32, R6.reuse, R79, R32 ;  /* 0x0000004f06207224 */ /* 0x040fe200078e0220 */
[----:B------:R-:W-:Y:S01]  /*2af0*/  ISETP.GE.AND P5, PT, R93, RZ, PT ;  /* 0x000000ff5d00720c */ /* 0x000fe20003fa6270 */
[----:B------:R-:W-:-:S02]  /*2b00*/  IMAD R34, R6, R77, R34 ;  /* 0x0000004d06227224 */ /* 0x000fc400078e0222 */
[----:B------:R-:W-:Y:S01]  /*2b10*/  IMAD.HI.U32 R0, R7, R36, RZ ;  /* 0x0000002407007227 */ /* 0x000fe200078e00ff */
[----:B------:R-:W-:-:S03]  /*2b20*/  IABS R40, R86 ;  /* 0x0000005600287213 */ /* 0x000fc60000000000 */
[--C-:B------:R-:W-:Y:S02]  /*2b30*/  @!P3 IMAD.IADD R113, R113, 0x1, -R6.reuse ;  /* 0x000000017171b824 */ /* 0x100fe400078e0a06 */
[----:B------:R-:W-:Y:S01]  /*2b40*/  @!P6 IMAD.IADD R30, R30, 0x1, -R6 ;  /* 0x000000011e1ee824 */ /* 0x000fe200078e0a06 */
[----:B------:R-:W-:Y:S01]  /*2b50*/  ISETP.GE.AND P6, PT, R92, RZ, PT ;  /* 0x000000ff5c00720c */ /* 0x000fe20003fc6270 */
[----:B------:R-:W-:Y:S01]  /*2b60*/  IMAD.HI.U32 R2, R7, R38, RZ ;  /* 0x0000002607027227 */ /* 0x000fe200078e00ff */
[----:B------:R-:W-:-:S03]  /*2b70*/  ISETP.GT.U32.AND P3, PT, R6, R32, PT ;  /* 0x000000200600720c */ /* 0x000fc60003f64070 */
[----:B------:R-:W-:Y:S02]  /*2b80*/  IMAD.MOV R77, RZ, RZ, -R0 ;  /* 0x000000ffff4d7224 */ /* 0x000fe400078e0a00 */
[----:B------:R-:W-:Y:S01]  /*2b90*/  @!P4 IMAD.IADD R115, R115, 0x1, -R6 ;  /* 0x000000017373c824 */ /* 0x000fe200078e0a06 */
[C---:B------:R-:W-:Y:S01]  /*2ba0*/  ISETP.GT.U32.AND P4, PT, R6.reuse, R34, PT ;  /* 0x000000220600720c */ /* 0x040fe20003f84070 */
[----:B------:R-:W-:Y:S01]  /*2bb0*/  @!P2 IMAD.MOV R113, RZ, RZ, -R113 ;  /* 0x000000ffff71a224 */ /* 0x000fe200078e0a71 */
[----:B------:R-:W-:Y:S01]  /*2bc0*/  ISETP.GT.U32.AND P2, PT, R6, R30, PT ;  /* 0x0000001e0600720c */ /* 0x000fe20003f44070 */
[----:B------:R-:W-:Y:S02]  /*2bd0*/  IMAD.MOV R3, RZ, RZ, -R2 ;  /* 0x000000ffff037224 */ /* 0x000fe400078e0a02 */
[----:B------:R-:W-:-:S04]  /*2be0*/  IMAD.HI.U32 R0, R7, R40, RZ ;  /* 0x0000002807007227 */ /* 0x000fc800078e00ff */
[C---:B------:R-:W-:Y:S02]  /*2bf0*/  IMAD R36, R6.reuse, R77, R36 ;  /* 0x0000004d06247224 */ /* 0x040fe400078e0224 */
[----:B------:R-:W-:Y:S02]  /*2c00*/  IMAD.MOV.U32 R28, RZ, RZ, R71 ;  /* 0x000000ffff1c7224 */ /* 0x000fe400078e0047 */
[C---:B------:R-:W-:Y:S02]  /*2c10*/  IMAD R38, R6.reuse, R3, R38 ;  /* 0x0000000306267224 */ /* 0x040fe400078e0226 */
[----:B------:R-:W-:Y:S02]  /*2c20*/  IMAD.MOV R77, RZ, RZ, -R0 ;  /* 0x000000ffff4d7224 */ /* 0x000fe400078e0a00 */
[----:B------:R-:W-:Y:S01]  /*2c30*/  @!P5 IMAD.MOV R28, RZ, RZ, -R28 ;  /* 0x000000ffff1cd224 */ /* 0x000fe200078e0a1c */
[C---:B------:R-:W-:Y:S01]  /*2c40*/  ISETP.GT.U32.AND P5, PT, R6.reuse, R36, PT ;  /* 0x000000240600720c */ /* 0x040fe20003fa4070 */
[----:B------:R-:W-:-:S02]  /*2c50*/  IMAD R40, R6, R77, R40 ;  /* 0x0000004d06287224 */ /* 0x000fc400078e0228 */
[----:B------:R-:W-:Y:S01]  /*2c60*/  @!P6 IMAD.MOV R115, RZ, RZ, -R115 ;  /* 0x000000ffff73e224 */ /* 0x000fe200078e0a73 */
[----:B------:R-:W-:Y:S01]  /*2c70*/  ISETP.GT.U32.AND P6, PT, R6, R38, PT ;  /* 0x000000260600720c */ /* 0x000fe20003fc4070 */
[--C-:B------:R-:W-:Y:S01]  /*2c80*/  @!P3 IMAD.IADD R32, R32, 0x1, -R6.reuse ;  /* 0x000000012020b824 */ /* 0x100fe200078e0a06 */
[----:B------:R-:W-:Y:S01]  /*2c90*/  LOP3.LUT R85, R134, 0xac, RZ, 0xfc, !PT ;  /* 0x000000ac86557812 */ /* 0x000fe200078efcff */
[--C-:B------:R-:W-:Y:S02]  /*2ca0*/  @!P4 IMAD.IADD R34, R34, 0x1, -R6.reuse ;  /* 0x000000012222c824 */ /* 0x100fe400078e0a06 */
[----:B------:R-:W-:Y:S01]  /*2cb0*/  @!P2 IMAD.IADD R30, R30, 0x1, -R6 ;  /* 0x000000011e1ea824 */ /* 0x000fe200078e0a06 */
[C---:B------:R-:W-:Y:S02]  /*2cc0*/  ISETP.GT.U32.AND P2, PT, R6.reuse, R40, PT ;  /* 0x000000280600720c */ /* 0x040fe40003f44070 */
[----:B------:R-:W-:Y:S02]  /*2cd0*/  IABS R42, R85 ;  /* 0x00000055002a7213 */ /* 0x000fe40000000000 */
[----:B------:R-:W-:-:S02]  /*2ce0*/  ISETP.GT.U32.AND P3, PT, R6, R32, PT ;  /* 0x000000200600720c */ /* 0x000fc40003f64070 */
[----:B------:R-:W-:Y:S01]  /*2cf0*/  ISETP.GT.U32.AND P4, PT, R6, R34, PT ;  /* 0x000000220600720c */ /* 0x000fe20003f84070 */
[--C-:B------:R-:W-:Y:S01]  /*2d00*/  @!P5 IMAD.IADD R36, R36, 0x1, -R6.reuse ;  /* 0x000000012424d824 */ /* 0x100fe200078e0a06 */
[----:B------:R-:W-:Y:S01]  /*2d10*/  LOP3.LUT R84, R134, 0xb0, RZ, 0xfc, !PT ;  /* 0x000000b086547812 */ /* 0x000fe200078efcff */
[----:B------:R-:W-:Y:S01]  /*2d20*/  IMAD.HI.U32 R2, R7, R42, RZ ;  /* 0x0000002a07027227 */ /* 0x000fe200078e00ff */
[----:B------:R-:W-:Y:S02]  /*2d30*/  ISETP.GE.AND P5, PT, R89, RZ, PT ;  /* 0x000000ff5900720c */ /* 0x000fe40003fa6270 */
[----:B------:R-:W-:Y:S01]  /*2d40*/  IABS R44, R84 ;  /* 0x00000054002c7213 */ /* 0x000fe20000000000 */
[----:B------:R-:W-:Y:S02]  /*2d50*/  @!P6 IMAD.IADD R38, R38, 0x1, -R6 ;  /* 0x000000012626e824 */ /* 0x000fe400078e0a06 */
[----:B------:R-:W-:Y:S02]  /*2d60*/  IMAD.MOV R79, RZ, RZ, -R2 ;  /* 0x000000ffff4f7224 */ /* 0x000fe400078e0a02 */
[----:B------:R-:W-:Y:S01]  /*2d70*/  @!P2 IMAD.IADD R40, R40, 0x1, -R6 ;  /* 0x000000012828a824 */ /* 0x000fe200078e0a06 */
[C---:B------:R-:W-:Y:S01]  /*2d80*/  ISETP.GT.U32.AND P2, PT, R6.reuse, R38, PT ;  /* 0x000000260600720c */ /* 0x040fe20003f44070 */
[----:B------:R-:W-:Y:S01]  /*2d90*/  IMAD.HI.U32 R3, R7, R44, RZ ;  /* 0x0000002c07037227 */ /* 0x000fe200078e00ff */
[----:B------:R-:W-:-:S03]  /*2da0*/  ISETP.GT.U32.AND P6, PT, R6, R36, PT ;  /* 0x000000240600720c */ /* 0x000fc60003fc4070 */
[----:B------:R-:W-:Y:S02]  /*2db0*/  IMAD R42, R6, R79, R42 ;  /* 0x0000004f062a7224 */ /* 0x000fe400078e022a */
[--C-:B------:R-:W-:Y:S01]  /*2dc0*/  @!P3 IMAD.IADD R32, R32, 0x1, -R6.reuse ;  /* 0x000000012020b824 */ /* 0x100fe200078e0a06 */
[----:B------:R-:W-:Y:S01]  /*2dd0*/  ISETP.GE.AND P3, PT, R91, RZ, PT ;  /* 0x000000ff5b00720c */ /* 0x000fe20003f66270 */
[----:B------:R-:W-:Y:S01]  /*2de0*/  @!P4 IMAD.IADD R34, R34, 0x1, -R6 ;  /* 0x000000012222c824 */ /* 0x000fe200078e0a06 */
[----:B------:R-:W-:Y:S01]  /*2df0*/  LOP3.LUT R83, R134, 0xb4, RZ, 0xfc, !PT ;  /* 0x000000b486537812 */ /* 0x000fe200078efcff */
[----:B------:R-:W-:Y:S01]  /*2e00*/  IMAD.MOV R3, RZ, RZ, -R3 ;  /* 0x000000ffff037224 */ /* 0x000fe200078e0a03 */
[----:B------:R-:W-:Y:S01]  /*2e10*/  ISETP.GE.AND P4, PT, R90, RZ, PT ;  /* 0x000000ff5a00720c */ /* 0x000fe20003f86270 */
[----:B------:R-:W-:Y:S01]  /*2e20*/  @!P5 IMAD.MOV R34, RZ, RZ, -R34 ;  /* 0x000000ffff22d224 */ /* 0x000fe200078e0a22 */
[C---:B------:R-:W-:Y:S01]  /*2e30*/  ISETP.GT.U32.AND P5, PT, R6.reuse, R42, PT ;  /* 0x0000002a0600720c */ /* 0x040fe20003fa4070 */
[----:B------:R-:W-:Y:S01]  /*2e40*/  IMAD R44, R6, R3, R44 ;  /* 0x00000003062c7224 */ /* 0x000fe200078e022c */
[----:B------:R-:W-:-:S02]  /*2e50*/  IABS R46, R83 ;  /* 0x00000053002e7213 */ /* 0x000fc40000000000 */
[----:B------:R-:W-:Y:S01]  /*2e60*/  LOP3.LUT R82, R134, 0xb8, RZ, 0xfc, !PT ;  /* 0x000000b886527812 */ /* 0x000fe200078efcff */
[----:B------:R-:W-:Y:S01]  /*2e70*/  @!P2 IMAD.IADD R38, R38, 0x1, -R6 ;  /* 0x000000012626a824 */ /* 0x000fe200078e0a06 */
[----:B------:R-:W-:Y:S01]  /*2e80*/  LOP3.LUT R81, R134, 0xbc, RZ, 0xfc, !PT ;  /* 0x000000bc86517812 */ /* 0x000fe200078efcff */
[----:B------:R-:W-:Y:S01]  /*2e90*/  IMAD.HI.U32 R0, R7, R46, RZ ;  /* 0x0000002e07007227 */ /* 0x000fe200078e00ff */
[----:B------:R-:W-:Y:S02]  /*2ea0*/  IABS R48, R82 ;  /* 0x0000005200307213 */ /* 0x000fe40000000000 */
[----:B------:R-:W-:Y:S01]  /*2eb0*/  ISETP.GT.U32.AND P2, PT, R6, R44, PT ;  /* 0x0000002c0600720c */ /* 0x000fe20003f44070 */
[----:B------:R-:W-:Y:S01]  /*2ec0*/  @!P3 IMAD.MOV R30, RZ, RZ, -R30 ;  /* 0x000000ffff1eb224 */ /* 0x000fe200078e0a1e */
[----:B------:R-:W-:Y:S01]  /*2ed0*/  IABS R117, R81 ;  /* 0x0000005100757213 */ /* 0x000fe20000000000 */
[----:B------:R-:W-:Y:S01]  /*2ee0*/  @!P6 IMAD.IADD R36, R36, 0x1, -R6 ;  /* 0x000000012424e824 */ /* 0x000fe200078e0a06 */
[----:B------:R-:W-:Y:S01]  /*2ef0*/  ISETP.GT.U32.AND P3, PT, R6, R40, PT ;  /* 0x000000280600720c */ /* 0x000fe20003f64070 */
[----:B------:R-:W-:Y:S01]  /*2f00*/  IMAD.MOV R3, RZ, RZ, -R0 ;  /* 0x000000ffff037224 */ /* 0x000fe200078e0a00 */
[----:B------:R-:W-:Y:S01]  /*2f10*/  ISETP.GE.AND P6, PT, R87, RZ, PT ;  /* 0x000000ff5700720c */ /* 0x000fe20003fc6270 */
[----:B------:R-:W-:Y:S01]  /*2f20*/  @!P4 IMAD.MOV R32, RZ, RZ, -R32 ;  /* 0x000000ffff20c224 */ /* 0x000fe200078e0a20 */
[----:B------:R-:W-:Y:S01]  /*2f30*/  ISETP.GE.AND P4, PT, R88, RZ, PT ;  /* 0x000000ff5800720c */ /* 0x000fe20003f86270 */
[----:B------:R-:W-:-:S04]  /*2f40*/  IMAD.HI.U32 R2, R7, R48, RZ ;  /* 0x0000003007027227 */ /* 0x000fc800078e00ff */
[----:B------:R-:W-:Y:S01]  /*2f50*/  @!P5 IMAD.IADD R42, R42, 0x1, -R6 ;  /* 0x000000012a2ad824 */ /* 0x000fe200078e0a06 */
[----:B------:R-:W-:Y:S01]  /*2f60*/  ISETP.GE.AND P5, PT, R86, RZ, PT ;  /* 0x000000ff5600720c */ /* 0x000fe20003fa6270 */
[----:B------:R-:W-:Y:S02]  /*2f70*/  IMAD R46, R6, R3, R46 ;  /* 0x00000003062e7224 */ /* 0x000fe400078e022e */
[----:B------:R-:W-:Y:S01]  /*2f80*/  IMAD.HI.U32 R0, R7, R117, RZ ;  /* 0x0000007507007227 */ /* 0x000fe200078e00ff */
[----:B------:R-:W-:-:S03]  /*2f90*/  LOP3.LUT R80, R134, 0xc0, RZ, 0xfc, !PT ;  /* 0x000000c086507812 */ /* 0x000fc600078efcff */
[----:B------:R-:W-:Y:S02]  /*2fa0*/  IMAD.MOV R3, RZ, RZ, -R2 ;  /* 0x000000ffff037224 */ /* 0x000fe400078e0a02 */
[----:B------:R-:W-:Y:S02]  /*2fb0*/  IMAD.MOV R0, RZ, RZ, -R0 ;  /* 0x000000ffff007224 */ /* 0x000fe400078e0a00 */
[----:B------:R-:W-:Y:S01]  /*2fc0*/  IMAD R48, R6, R3, R48 ;  /* 0x0000000306307224 */ /* 0x000fe200078e0230 */
[----:B------:R-:W-:Y:S01]  /*2fd0*/  IABS R139, R80 ;  /* 0x00000050008b7213 */ /* 0x000fe20000000000 */
[--C-:B------:R-:W-:Y:S02]  /*2fe0*/  @!P2 IMAD.IADD R44, R44, 0x1, -R6.reuse ;  /* 0x000000012c2ca824 */ /* 0x100fe400078e0a06 */
[----:B------:R-:W-:Y:S02]  /*2ff0*/  IMAD R117, R6, R0, R117 ;  /* 0x0000000006757224 */ /* 0x000fe400078e0275 */
[----:B------:R-:W-:-:S02]  /*3000*/  @!P3 IMAD.IADD R40, R40, 0x1, -R6 ;  /* 0x000000012828b824 */ /* 0x000fc400078e0a06 */
[----:B------:R-:W-:Y:S01]  /*3010*/  @!P6 IMAD.MOV R38, RZ, RZ, -R38 ;  /* 0x000000ffff26e224 */ /* 0x000fe200078e0a26 */
[C---:B------:R-:W-:Y:S01]  /*3020*/  ISETP.GT.U32.AND P6, PT, R6.reuse, R48, PT ;  /* 0x000000300600720c */ /* 0x040fe20003fc4070 */
[----:B------:R-:W-:Y:S01]  /*3030*/  @!P4 IMAD.MOV R36, RZ, RZ, -R36 ;  /* 0x000000ffff24c224 */ /* 0x000fe200078e0a24 */
[----:B------:R-:W-:Y:S01]  /*3040*/  ISETP.GT.U32.AND P4, PT, R6, R44, PT ;  /* 0x0000002c0600720c */ /* 0x000fe20003f84070 */
[----:B------:R-:W-:-:S04]  /*3050*/  IMAD.HI.U32 R0, R7, R139, RZ ;  /* 0x0000008b07007227 */ /* 0x000fc800078e00ff */
[----:B------:R-:W-:Y:S01]  /*3060*/  @!P5 IMAD.MOV R40, RZ, RZ, -R40 ;  /* 0x000000ffff28d224 */ /* 0x000fe200078e0a28 */
[C---:B------:R-:W-:Y:S01]  /*3070*/  ISETP.GT.U32.AND P5, PT, R6.reuse, R117, PT ;  /* 0x000000750600720c */ /* 0x040fe20003fa4070 */
[----:B------:R-:W-:Y:S01]  /*3080*/  IMAD.MOV R0, RZ, RZ, -R0 ;  /* 0x000000ffff007224 */ /* 0x000fe200078e0a00 */
[----:B------:R-:W-:Y:S02]  /*3090*/  ISETP.GT.U32.AND P3, PT, R6, R46, PT ;  /* 0x0000002e0600720c */ /* 0x000fe40003f64070 */
[----:B------:R-:W-:Y:S01]  /*30a0*/  LOP3.LUT R79, R134, 0xc4, RZ, 0xfc, !PT ;  /* 0x000000c4864f7812 */ /* 0x000fe200078efcff */
[----:B------:R-:W-:Y:S02]  /*30b0*/  IMAD R139, R6, R0, R139 ;  /* 0x00000000068b7224 */ /* 0x000fe400078e028b */
[--C-:B------:R-:W-:Y:S01]  /*30c0*/  @!P6 IMAD.IADD R48, R48, 0x1, -R6.reuse ;  /* 0x000000013030e824 */ /* 0x100fe200078e0a06 */
[----:B------:R-:W-:Y:S01]  /*30d0*/  IABS R141, R79 ;  /* 0x0000004f008d7213 */ /* 0x000fe20000000000 */
[----:B------:R-:W-:Y:S01]  /*30e0*/  @!P4 IMAD.IADD R44, R44, 0x1, -R6 ;  /* 0x000000012c2cc824 */ /* 0x000fe200078e0a06 */
[----:B------:R-:W-:-:S02]  /*30f0*/  ISETP.GT.U32.AND P2, PT, R6, R42, PT ;  /* 0x0000002a0600720c */ /* 0x000fc40003f44070 */
[C---:B------:R-:W-:Y:S01]  /*3100*/  ISETP.GT.U32.AND P4, PT, R6.reuse, R139, PT ;  /* 0x0000008b0600720c */ /* 0x040fe20003f84070 */
[----:B------:R-:W-:Y:S01]  /*3110*/  @!P5 IMAD.IADD R117, R117, 0x1, -R6 ;  /* 0x000000017575d824 */ /* 0x000fe200078e0a06 */
[----:B------:R-:W-:Y:S01]  /*3120*/  ISETP.GT.U32.AND P5, PT, R6, R48, PT ;  /* 0x000000300600720c */ /* 0x000fe20003fa4070 */
[----:B------:R-:W-:Y:S01]  /*3130*/  IMAD.HI.U32 R2, R7, R141, RZ ;  /* 0x0000008d07027227 */ /* 0x000fe200078e00ff */
[----:B------:R-:W-:-:S03]  /*3140*/  LOP3.LUT R77, R134, 0xcc, RZ, 0xfc, !PT ;  /* 0x000000cc864d7812 */ /* 0x000fc600078efcff */
[----:B------:R-:W-:Y:S02]  /*3150*/  @!P3 IMAD.IADD R46, R46, 0x1, -R6 ;  /* 0x000000012e2eb824 */ /* 0x000fe400078e0a06 */
[----:B------:R-:W-:Y:S01]  /*3160*/  IMAD.MOV R2, RZ, RZ, -R2 ;  /* 0x000000ffff027224 */ /* 0x000fe200078e0a02 */
[----:B------:R-:W-:Y:S02]  /*3170*/  LOP3.LUT R78, R134, 0xc8, RZ, 0xfc, !PT ;  /* 0x000000c8864e7812 */ /* 0x000fe400078efcff */
[C---:B------:R-:W-:Y:S01]  /*3180*/  ISETP.GT.U32.AND P3, PT, R6.reuse, R46, PT ;  /* 0x0000002e0600720c */ /* 0x040fe20003f64070 */
[----:B------:R-:W-:Y:S01]  /*3190*/  IMAD R141, R6, R2, R141 ;  /* 0x00000002068d7224 */ /* 0x000fe200078e028d */
[----:B------:R-:W-:Y:S01]  /*31a0*/  IABS R145, R77 ;  /* 0x0000004d00917213 */ /* 0x000fe20000000000 */
[--C-:B------:R-:W-:Y:S01]  /*31b0*/  @!P2 IMAD.IADD R42, R42, 0x1, -R6.reuse ;  /* 0x000000012a2aa824 */ /* 0x100fe200078e0a06 */
[----:B------:R-:W-:Y:S01]  /*31c0*/  IABS R143, R78 ;  /* 0x0000004e008f7213 */ /* 0x000fe20000000000 */
[--C-:B------:R-:W-:Y:S01]  /*31d0*/  @!P4 IMAD.IADD R139, R139, 0x1, -R6.reuse ;  /* 0x000000018b8bc824 */ /* 0x100fe200078e0a06 */
[----:B------:R-:W-:Y:S01]  /*31e0*/  ISETP.GE.AND P2, PT, R85, RZ, PT ;  /* 0x000000ff5500720c */ /* 0x000fe20003f46270 */
[----:B------:R-:W-:Y:S01]  /*31f0*/  @!P5 IMAD.IADD R48, R48, 0x1, -R6 ;  /* 0x000000013030d824 */ /* 0x000fe200078e0a06 */
[C---:B------:R-:W-:Y:S01]  /*3200*/  ISETP.GT.U32.AND P5, PT, R6.reuse, R141, PT ;  /* 0x0000008d0600720c */ /* 0x040fe20003fa4070 */
[----:B------:R-:W-:Y:S01]  /*3210*/  IMAD.HI.U32 R0, R7, R145, RZ ;  /* 0x0000009107007227 */ /* 0x000fe200078e00ff */
[----:B------:R-:W-:-:S03]  /*3220*/  ISETP.GT.U32.AND P4, PT, R6, R139, PT ;  /* 0x0000008b0600720c */ /* 0x000fc60003f84070 */
[----:B------:R-:W-:Y:S01]  /*3230*/  IMAD.HI.U32 R3, R7, R143, RZ ;  /* 0x0000008f07037227 */ /* 0x000fe200078e00ff */
[----:B------:R-:W-:-:S03]  /*3240*/  LOP3.LUT R76, R134, 0xd0, RZ, 0xfc, !PT ;  /* 0x000000d0864c7812 */ /* 0x000fc600078efcff */
[----:B------:R-:W-:Y:S02]  /*3250*/  IMAD.MOV R0, RZ, RZ, -R0 ;  /* 0x000000ffff007224 */ /* 0x000fe400078e0a00 */
[----:B------:R-:W-:Y:S02]  /*3260*/  IMAD.MOV R3, RZ, RZ, -R3 ;  /* 0x000000ffff037224 */ /* 0x000fe400078e0a03 */
[----:B------:R-:W-:Y:S01]  /*3270*/  @!P3 IMAD.IADD R46, R46, 0x1, -R6 ;  /* 0x000000012e2eb824 */ /* 0x000fe200078e0a06 */
[----:B------:R-:W-:Y:S01]  /*3280*/  ISETP.GE.AND P3, PT, R84, RZ, PT ;  /* 0x000000ff5400720c */ /* 0x000fe20003f66270 */
[C---:B------:R-:W-:Y:S02]  /*3290*/  IMAD R145, R6.reuse, R0, R145 ;  /* 0x0000000006917224 */ /* 0x040fe400078e0291 */
[C---:B------:R-:W-:Y:S02]  /*32a0*/  IMAD R143, R6.reuse, R3, R143 ;  /* 0x00000003068f7224 */ /* 0x040fe400078e028f */
[----:B------:R-:W-:Y:S01]  /*32b0*/  @!P2 IMAD.MOV R42, RZ, RZ, -R42 ;  /* 0x000000ffff2aa224 */ /* 0x000fe200078e0a2a */
[----:B------:R-:W-:Y:S01]  /*32c0*/  ISETP.GT.U32.AND P2, PT, R6, R117, PT ;  /* 0x000000750600720c */ /* 0x000fe20003f44070 */
[--C-:B------:R-:W-:Y:S01]  /*32d0*/  @!P5 IMAD.IADD R141, R141, 0x1, -R6.reuse ;  /* 0x000000018d8dd824 */ /* 0x100fe200078e0a06 */
[----:B------:R-:W-:Y:S01]  /*32e0*/  IABS R147, R76 ;  /* 0x0000004c00937213 */ /* 0x000fe20000000000 */
[----:B------:R-:W-:Y:S01]  /*32f0*/  @!P4 IMAD.IADD R139, R139, 0x1, -R6 ;  /* 0x000000018b8bc824 */ /* 0x000fe200078e0a06 */
[----:B------:R-:W-:-:S02]  /*3300*/  ISETP.GE.AND P6, PT, R83, RZ, PT ;  /* 0x000000ff5300720c */ /* 0x000fc40003fc6270 */
[C---:B------:R-:W-:Y:S02]  /*3310*/  ISETP.GT.U32.AND P5, PT, R6.reuse, R145, PT ;  /* 0x000000910600720c */ /* 0x040fe40003fa4070 */
[----:B------:R-:W-:Y:S01]  /*3320*/  ISETP.GT.U32.AND P4, PT, R6, R143, PT ;  /* 0x0000008f0600720c */ /* 0x000fe20003f84070 */
[----:B------:R-:W-:Y:S01]  /*3330*/  IMAD.HI.U32 R0, R7, R147, RZ ;  /* 0x0000009307007227 */ /* 0x000fe200078e00ff */
[C---:B------:R-:W-:Y:S02]  /*3340*/  LOP3.LUT R75, R134.reuse, 0xd4, RZ, 0xfc, !PT ;  /* 0x000000d4864b7812 */ /* 0x040fe400078efcff */
[----:B------:R-:W-:Y:S01]  /*3350*/  LOP3.LUT R74, R134, 0xd8, RZ, 0xfc, !PT ;  /* 0x000000d8864a7812 */ /* 0x000fe200078efcff */
[----:B------:R-:W-:Y:S01]  /*3360*/  IMAD.MOV R0, RZ, RZ, -R0 ;  /* 0x000000ffff007224 */ /* 0x000fe200078e0a00 */
[----:B------:R-:W-:Y:S01]  /*3370*/  IABS R149, R75 ;  /* 0x0000004b00957213 */ /* 0x000fe20000000000 */
[----:B------:R-:W-:Y:S01]  /*3380*/  @!P3 IMAD.MOV R44, RZ, RZ, -R44 ;  /* 0x000000ffff2cb224 */ /* 0x000fe200078e0a2c */
[----:B------:R-:W-:Y:S01]  /*3390*/  ISETP.GE.AND P3, PT, R82, RZ, PT ;  /* 0x000000ff5200720c */ /* 0x000fe20003f66270 */
[----:B------:R-:W-:Y:S01]  /*33a0*/  @!P2 IMAD.IADD R117, R117, 0x1, -R6 ;  /* 0x000000017575a824 */ /* 0x000fe200078e0a06 */
[----:B------:R-:W-:Y:S01]  /*33b0*/  IABS R151, R74 ;  /* 0x0000004a00977213 */ /* 0x000fe20000000000 */
[----:B------:R-:W-:Y:S01]  /*33c0*/  IMAD R147, R6, R0, R147 ;  /* 0x0000000006937224 */ /* 0x000fe200078e0293 */
[----:B------:R-:W-:Y:S01]  /*33d0*/  ISETP.GE.AND P2, PT, R80, RZ, PT ;  /* 0x000000ff5000720c */ /* 0x000fe20003f46270 */
[----:B------:R-:W-:-:S04]  /*33e0*/  IMAD.HI.U32 R0, R7, R149, RZ ;  /* 0x0000009507007227 */ /* 0x000fc800078e00ff */
[----:B------:R-:W-:Y:S01]  /*33f0*/  @!P6 IMAD.MOV R46, RZ, RZ, -R46 ;  /* 0x000000ffff2ee224 */ /* 0x000fe200078e0a2e */
[----:B------:R-:W-:Y:S01]  /*3400*/  ISETP.GE.AND P6, PT, R81, RZ, PT ;  /* 0x000000ff5100720c */ /* 0x000fe20003fc6270 */
[--C-:B------:R-:W-:Y:S02]  /*3410*/  @!P5 IMAD.IADD R145, R145, 0x1, -R6.reuse ;  /* 0x000000019191d824 */ /* 0x100fe400078e0a06 */
[----:B------:R-:W-:Y:S01]  /*3420*/  @!P4 IMAD.IADD R143, R143, 0x1, -R6 ;  /* 0x000000018f8fc824 */ /* 0x000fe200078e0a06 */
[C---:B------:R-:W-:Y:S01]  /*3430*/  ISETP.GT.U32.AND P4, PT, R6.reuse, R141, PT ;  /* 0x0000008d0600720c */ /* 0x040fe20003f84070 */
[----:B------:R-:W-:Y:S01]  /*3440*/  IMAD.HI.U32 R2, R7, R151, RZ ;  /* 0x0000009707027227 */ /* 0x000fe200078e00ff */
[----:B------:R-:W-:-:S03]  /*3450*/  ISETP.GT.U32.AND P5, PT, R6, R145, PT ;  /* 0x000000910600720c */ /* 0x000fc60003fa4070 */
[----:B------:R-:W-:Y:S02]  /*3460*/  IMAD.MOV R0, RZ, RZ, -R0 ;  /* 0x000000ffff007224 */ /* 0x000fe400078e0a00 */
[----:B------:R-:W-:Y:S02]  /*3470*/  IMAD.MOV R2, RZ, RZ, -R2 ;  /* 0x000000ffff027224 */ /* 0x000fe400078e0a02 */
[C---:B------:R-:W-:Y:S02]  /*3480*/  IMAD R149, R6.reuse, R0, R149 ;  /* 0x0000000006957224 */ /* 0x040fe400078e0295 */
[----:B------:R-:W-:Y:S01]  /*3490*/  @!P3 IMAD.MOV R48, RZ, RZ, -R48 ;  /* 0x000000ffff30b224 */ /* 0x000fe200078e0a30 */
[----:B------:R-:W-:Y:S01]  /*34a0*/  ISETP.GT.U32.AND P3, PT, R6, R143, PT ;  /* 0x0000008f0600720c */ /* 0x000fe20003f64070 */
[----:B------:R-:W-:Y:S01]  /*34b0*/  IMAD.MOV.U32 R119, RZ, RZ, R117 ;  /* 0x000000ffff777224 */ /* 0x000fe200078e0075 */
[----:B------:R-:W-:Y:S01]  /*34c0*/  LOP3.LUT R73, R134, 0xdc, RZ, 0xfc, !PT ;  /* 0x000000dc86497812 */ /* 0x000fe200078efcff */
[----:B------:R-:W-:-:S02]  /*34d0*/  IMAD R151, R6, R2, R151 ;  /* 0x0000000206977224 */ /* 0x000fc400078e0297 */
[----:B------:R-:W-:Y:S01]  /*34e0*/  @!P2 IMAD.MOV R139, RZ, RZ, -R139 ;  /* 0x000000ffff8ba224 */ /* 0x000fe200078e0a8b */
[C---:B------:R-:W-:Y:S01]  /*34f0*/  ISETP.GT.U32.AND P2, PT, R6.reuse, R149, PT ;  /* 0x000000950600720c */ /* 0x040fe20003f44070 */
[----:B------:R-:W-:Y:S01]  /*3500*/  @!P6 IMAD.MOV R119, RZ, RZ, -R119 ;  /* 0x000000ffff77e224 */ /* 0x000fe200078e0a77 */
[----:B------:R-:W-:Y:S01]  /*3510*/  IABS R153, R73 ;  /* 0x0000004900997213 */ /* 0x000fe20000000000 */
[--C-:B------:R-:W-:Y:S01]  /*3520*/  @!P4 IMAD.IADD R141, R141, 0x1, -R6.reuse ;  /* 0x000000018d8dc824 */ /* 0x100fe200078e0a06 */
[C---:B------:R-:W-:Y:S02]  /*3530*/  ISETP.GT.U32.AND P6, PT, R6.reuse, R147, PT ;  /* 0x000000930600720c */ /* 0x040fe40003fc4070 */
[----:B------:R-:W-:Y:S01]  /*3540*/  ISETP.GT.U32.AND P4, PT, R6, R151, PT ;  /* 0x000000970600720c */ /* 0x000fe20003f84070 */
[----:B------:R-:W-:Y:S01]  /*3550*/  @!P5 IMAD.IADD R145, R145, 0x1, -R6 ;  /* 0x000000019191d824 */ /* 0x000fe200078e0a06 */
[----:B------:R-:W-:Y:S01]  /*3560*/  ISETP.GE.AND P5, PT, R78, RZ, PT ;  /* 0x000000ff4e00720c */ /* 0x000fe20003fa6270 */
[----:B------:R-:W-:Y:S01]  /*3570*/  IMAD.HI.U32 R0, R7, R153, RZ ;  /* 0x0000009907007227 */ /* 0x000fe200078e00ff */
[----:B------:R-:W-:-:S02]  /*3580*/  LOP3.LUT R72, R134, 0xe0, RZ, 0xfc, !PT ;  /* 0x000000e086487812 */ /* 0x000fc400078efcff */
[C---:B------:R-:W-:Y:S01]  /*3590*/  LOP3.LUT R71, R134.reuse, 0xe4, RZ, 0xfc, !PT ;  /* 0x000000e486477812 */ /* 0x040fe200078efcff */
[----:B------:R-:W-:Y:S01]  /*35a0*/  @!P3 IMAD.IADD R143, R143, 0x1, -R6 ;  /* 0x000000018f8fb824 */ /* 0x000fe200078e0a06 */
[----:B------:R-:W-:Y:S01]  /*35b0*/  ISETP.GE.AND P3, PT, R79, RZ, PT ;  /* 0x000000ff4f00720c */ /* 0x000fe20003f66270 */
[----:B------:R-:W-:Y:S01]  /*35c0*/  IMAD.MOV R0, RZ, RZ, -R0 ;  /* 0x000000ffff007224 */ /* 0x000fe200078e0a00 */
[----:B------:R-:W-:Y:S01]  /*35d0*/  IABS R155, R72 ;  /* 0x00000048009b7213 */ /* 0x000fe20000000000 */
[--C-:B------:R-:W-:Y:S01]  /*35e0*/  @!P2 IMAD.IADD R149, R149, 0x1, -R6.reuse ;  /* 0x000000019595a824 */ /* 0x100fe200078e0a06 */
[----:B------:R-:W-:Y:S02]  /*35f0*/  LOP3.LUT R70, R134, 0xe8, RZ, 0xfc, !PT ;  /* 0x000000e886467812 */ /* 0x000fe400078efcff */
[----:B------:R-:W-:Y:S01]  /*3600*/  IABS R157, R71 ;  /* 0x00000047009d7213 */ /* 0x000fe20000000000 */
[C---:B------:R-:W-:Y:S01]  /*3610*/  IMAD R153, R6.reuse, R0, R153 ;  /* 0x0000000006997224 */ /* 0x040fe200078e0299 */
[----:B------:R-:W-:Y:S01]  /*3620*/  IABS R54, R70 ;  /* 0x0000004600367213 */ /* 0x000fe20000000000 */
[--C-:B------:R-:W-:Y:S01]  /*3630*/  @!P6 IMAD.IADD R147, R147, 0x1, -R6.reuse ;  /* 0x000000019393e824 */ /* 0x100fe200078e0a06 */
[----:B------:R-:W-:Y:S01]  /*3640*/  ISETP.GE.AND P6, PT, R77, RZ, PT ;  /* 0x000000ff4d00720c */ /* 0x000fe20003fc6270 */
[----:B------:R-:W-:Y:S01]  /*3650*/  @!P4 IMAD.IADD R151, R151, 0x1, -R6 ;  /* 0x000000019797c824 */ /* 0x000fe200078e0a06 */
[C---:B------:R-:W-:Y:S01]  /*3660*/  ISETP.GT.U32.AND P4, PT, R6.reuse, R149, PT ;  /* 0x000000950600720c */ /* 0x040fe20003f84070 */
[----:B------:R-:W-:Y:S01]  /*3670*/  IMAD.HI.U32 R2, R7, R155, RZ ;  /* 0x0000009b07027227 */ /* 0x000fe200078e00ff */
[----:B------:R-:W-:-:S03]  /*3680*/  ISETP.GT.U32.AND P2, PT, R6, R147, PT ;  /* 0x000000930600720c */ /* 0x000fc60003f44070 */
[----:B------:R-:W-:-:S04]  /*3690*/  IMAD.HI.U32 R3, R7, R157, RZ ;  /* 0x0000009d07037227 */ /* 0x000fc800078e00ff */
[----:B------:R-:W-:Y:S01]  /*36a0*/  @!P5 IMAD.MOV R143, RZ, RZ, -R143 ;  /* 0x000000ffff8fd224 */ /* 0x000fe200078e0a8f */
[----:B------:R-:W-:Y:S01]  /*36b0*/  ISETP.GT.U32.AND P5, PT, R6, R153, PT ;  /* 0x000000990600720c */ /* 0x000fe20003fa4070 */
[----:B------:R-:W-:Y:S02]  /*36c0*/  IMAD.MOV R2, RZ, RZ, -R2 ;  /* 0x000000ffff027224 */ /* 0x000fe400078e0a02 */
[----:B------:R-:W-:-:S04]  /*36d0*/  IMAD.HI.U32 R0, R7, R54, RZ ;  /* 0x0000003607007227 */ /* 0x000fc800078e00ff */
[----:B------:R-:W-:Y:S02]  /*36e0*/  IMAD.MOV R3, RZ, RZ, -R3 ;  /* 0x000000ffff037224 */ /* 0x000fe400078e0a03 */
[----:B------:R-:W-:Y:S01]  /*36f0*/  @!P3 IMAD.MOV R141, RZ, RZ, -R141 ;  /* 0x000000ffff8db224 */ /* 0x000fe200078e0a8d */
[C---:B------:R-:W-:Y:S01]  /*3700*/  ISETP.GT.U32.AND P3, PT, R6.reuse, R151, PT ;  /* 0x000000970600720c */ /* 0x040fe20003f64070 */
[----:B------:R-:W-:Y:S02]  /*3710*/  IMAD R155, R6, R2, R155 ;  /* 0x00000002069b7224 */ /* 0x000fe400078e029b */
[----:B------:R-:W-:Y:S01]  /*3720*/  IMAD.MOV R159, RZ, RZ, -R0 ;  /* 0x000000ffff9f7224 */ /* 0x000fe200078e0a00 */
[----:B------:R-:W-:Y:S01]  /*3730*/  LOP3.LUT R69, R134, 0xec, RZ, 0xfc, !PT ;  /* 0x000000ec86457812 */ /* 0x000fe200078efcff */
[C---:B------:R-:W-:Y:S02]  /*3740*/  IMAD R157, R6.reuse, R3, R157 ;  /* 0x00000003069d7224 */ /* 0x040fe400078e029d */
[----:B------:R-:W-:-:S02]  /*3750*/  IMAD R117, R6, R159, R54 ;  /* 0x0000009f06757224 */ /* 0x000fc400078e0236 */
[----:B------:R-:W-:Y:S01]  /*3760*/  @!P6 IMAD.MOV R145, RZ, RZ, -R145 ;  /* 0x000000ffff91e224 */ /* 0x000fe200078e0a91 */
[C---:B------:R-:W-:Y:S01]  /*3770*/  ISETP.GT.U32.AND P6, PT, R6.reuse, R155, PT ;  /* 0x0000009b0600720c */ /* 0x040fe20003fc4070 */
[--C-:B------:R-:W-:Y:S01]  /*3780*/  @!P4 IMAD.IADD R149, R149, 0x1, -R6.reuse ;  /* 0x000000019595c824 */ /* 0x100fe200078e0a06 */
[----:B------:R-:W-:Y:S02]  /*3790*/  IABS R161, R69 ;  /* 0x0000004500a17213 */ /* 0x000fe40000000000 */
[----:B------:R-:W-:Y:S01]  /*37a0*/  ISETP.GT.U32.AND P4, PT, R6, R157, PT ;  /* 0x0000009d0600720c */ /* 0x000fe20003f84070 */
[--C-:B------:R-:W-:Y:S01]  /*37b0*/  @!P2 IMAD.IADD R147, R147, 0x1, -R6.reuse ;  /* 0x000000019393a824 */ /* 0x100fe200078e0a06 */
[----:B------:R-:W-:Y:S01]  /*37c0*/  ISETP.GE.AND P2, PT, R76, RZ, PT ;  /* 0x000000ff4c00720c */ /* 0x000fe20003f46270 */
[----:B------:R-:W-:Y:S01]  /*37d0*/  @!P5 IMAD.IADD R153, R153, 0x1, -R6 ;  /* 0x000000019999d824 */ /* 0x000fe200078e0a06 */
[----:B------:R-:W-:Y:S01]  /*37e0*/  ISETP.GT.U32.AND P5, PT, R6, R117, PT ;  /* 0x000000750600720c */ /* 0x000fe20003fa4070 */
[----:B------:R-:W-:Y:S01]  /*37f0*/  IMAD.HI.U32 R2, R7, R161, RZ ;  /* 0x000000a107027227 */ /* 0x000fe200078e00ff */
[----:B------:R-:W-:-:S03]  /*3800*/  LOP3.LUT R68, R134, 0xf0, RZ, 0xfc, !PT ;  /* 0x000000f086447812 */ /* 0x000fc600078efcff */
[----:B------:R-:W-:Y:S01]  /*3810*/  @!P3 IMAD.IADD R151, R151, 0x1, -R6 ;  /* 0x000000019797b824 */ /* 0x000fe200078e0a06 */
[----:B------:R-:W-:Y:S01]  /*3820*/  ISETP.GE.AND P3, PT, R75, RZ, PT ;  /* 0x000000ff4b00720c */ /* 0x000fe20003f66270 */
[----:B------:R-:W-:Y:S01]  /*3830*/  IMAD.MOV R2, RZ, RZ, -R2 ;  /* 0x000000ffff027224 */ /* 0x000fe200078e0a02 */
[----:B------:R-:W-:Y:S02]  /*3840*/  LOP3.LUT R3, R134, 0xf4, RZ, 0xfc, !PT ;  /* 0x000000f486037812 */ /* 0x000fe400078efcff */
[----:B------:R-:W-:Y:S01]  /*3850*/  IABS R165, R68 ;  /* 0x0000004400a57213 */ /* 0x000fe20000000000 */
[--C-:B------:R-:W-:Y:S01]  /*3860*/  @!P6 IMAD.IADD R155, R155, 0x1, -R6.reuse ;  /* 0x000000019b9be824 */ /* 0x100fe200078e0a06 */
[----:B------:R-:W-:Y:S01]  /*3870*/  IABS R169, R3 ;  /* 0x0000000300a97213 */ /* 0x000fe20000000000 */
[----:B------:R-:W-:Y:S01]  /*3880*/  IMAD R161, R6, R2, R161 ;  /* 0x0000000206a17224 */ /* 0x000fe200078e02a1 */
[----:B------:R-:W-:Y:S01]  /*3890*/  LOP3.LUT R2, R134, 0xf8, RZ, 0xfc, !PT ;  /* 0x000000f886027812 */ /* 0x000fe200078efcff */
[----:B------:R-:W-:Y:S01]  /*38a0*/  @!P4 IMAD.IADD R157, R157, 0x1, -R6 ;  /* 0x000000019d9dc824 */ /* 0x000fe200078e0a06 */
[----:B------:R-:W-:Y:S01]  /*38b0*/  ISETP.GT.U32.AND P4, PT, R6, R153, PT ;  /* 0x000000990600720c */ /* 0x000fe20003f84070 */
[----:B------:R-:W-:Y:S01]  /*38c0*/  IMAD.HI.U32 R50, R7, R165, RZ ;  /* 0x000000a507327227 */ /* 0x000fe200078e00ff */
[----:B------:R-:W-:-:S03]  /*38d0*/  IABS R171, R2 ;  /* 0x0000000200ab7213 */ /* 0x000fc60000000000 */
[----:B------:R-:W-:Y:S01]  /*38e0*/  @!P2 IMAD.MOV R147, RZ, RZ, -R147 ;  /* 0x000000ffff93a224 */ /* 0x000fe200078e0a93 */
[----:B------:R-:W-:Y:S01]  /*38f0*/  ISETP.GT.U32.AND P2, PT, R6, R155, PT ;  /* 0x0000009b0600720c */ /* 0x000fe20003f44070 */
[----:B------:R-:W-:Y:S01]  /*3900*/  @!P5 IMAD.IADD R117, R117, 0x1, -R6 ;  /* 0x000000017575d824 */ /* 0x000fe200078e0a06 */
[----:B------:R-:W-:Y:S01]  /*3910*/  ISETP.GE.AND P6, PT, R74, RZ, PT ;  /* 0x000000ff4a00720c */ /* 0x000fe20003fc6270 */
[----:B------:R-:W-:-:S04]  /*3920*/  IMAD.HI.U32 R52, R7, R169, RZ ;  /* 0x000000a907347227 */ /* 0x000fc800078e00ff */
[----:B------:R-:W-:Y:S02]  /*3930*/  IMAD.MOV R50, RZ, RZ, -R50 ;  /* 0x000000ffff327224 */ /* 0x000fe400078e0a32 */
[----:B------:R-:W-:Y:S01]  /*3940*/  @!P3 IMAD.MOV R149, RZ, RZ, -R149 ;  /* 0x000000ffff95b224 */ /* 0x000fe200078e0a95 */
[C---:B------:R-:W-:Y:S01]  /*3950*/  ISETP.GT.U32.AND P3, PT, R6.reuse, R117, PT ;  /* 0x000000750600720c */ /* 0x040fe20003f64070 */
[----:B------:R-:W-:Y:S01]  /*3960*/  IMAD.MOV R52, RZ, RZ, -R52 ;  /* 0x000000ffff347224 */ /* 0x000fe200078e0a34 */
[C---:B------:R-:W-:Y:S01]  /*3970*/  ISETP.GT.U32.AND P5, PT, R6.reuse, R157, PT ;  /* 0x0000009d0600720c */ /* 0x040fe20003fa4070 */
[----:B------:R-:W-:Y:S02]  /*3980*/  IMAD R165, R6, R50, R165 ;  /* 0x0000003206a57224 */ /* 0x000fe400078e02a5 */
[----:B------:R-:W-:Y:S01]  /*3990*/  IMAD.HI.U32 R50, R7, R171, RZ ;  /* 0x000000ab07327227 */ /* 0x000fe200078e00ff */
[----:B------:R-:W-:-:S03]  /*39a0*/  LOP3.LUT R0, R134, 0xfc, RZ, 0xfc, !PT ;  /* 0x000000fc86007812 */ /* 0x000fc600078efcff */
[C---:B------:R-:W-:Y:S02]  /*39b0*/  IMAD R169, R6.reuse, R52, R169 ;  /* 0x0000003406a97224 */ /* 0x040fe400078e02a9 */
[----:B------:R-:W-:Y:S02]  /*39c0*/  IMAD.MOV R50, RZ, RZ, -R50 ;  /* 0x000000ffff327224 */ /* 0x000fe400078e0a32 */
[--C-:B------:R-:W-:Y:S01]  /*39d0*/  @!P4 IMAD.IADD R153, R153, 0x1, -R6.reuse ;  /* 0x000000019999c824 */ /* 0x100fe200078e0a06 */
[C---:B------:R-:W-:Y:S01]  /*39e0*/  ISETP.GT.U32.AND P4, PT, R6.reuse, R165, PT ;  /* 0x000000a50600720c */ /* 0x040fe20003f84070 */
[--C-:B------:R-:W-:Y:S01]  /*39f0*/  @!P2 IMAD.IADD R155, R155, 0x1, -R6.reuse ;  /* 0x000000019b9ba824 */ /* 0x100fe200078e0a06 */
[----:B------:R-:W-:Y:S01]  /*3a00*/  IABS R189, R0 ;  /* 0x0000000000bd7213 */ /* 0x000fe20000000000 */
[C---:B------:R-:W-:Y:S01]  /*3a10*/  IMAD R171, R6.reuse, R50, R171 ;  /* 0x0000003206ab7224 */ /* 0x040fe200078e02ab */
[C---:B------:R-:W-:Y:S01]  /*3a20*/  ISETP.GT.U32.AND P2, PT, R6.reuse, R169, PT ;  /* 0x000000a90600720c */ /* 0x040fe20003f44070 */
[----:B------:R-:W-:Y:S01]  /*3a30*/  @!P6 IMAD.MOV R151, RZ, RZ, -R151 ;  /* 0x000000ffff97e224 */ /* 0x000fe200078e0a97 */
[C---:B------:R-:W-:Y:S01]  /*3a40*/  ISETP.GT.U32.AND P6, PT, R6.reuse, R161, PT ;  /* 0x000000a10600720c */ /* 0x040fe20003fc4070 */
[--C-:B------:R-:W-:Y:S01]  /*3a50*/  @!P3 IMAD.IADD R117, R117, 0x1, -R6.reuse ;  /* 0x000000017575b824 */ /* 0x100fe200078e0a06 */
[----:B------:R-:W-:Y:S01]  /*3a60*/  ISETP.GE.AND P3, PT, R73, RZ, PT ;  /* 0x000000ff4900720c */ /* 0x000fe20003f66270 */
[----:B------:R-:W-:Y:S01]  /*3a70*/  @!P5 IMAD.IADD R157, R157, 0x1, -R6 ;  /* 0x000000019d9dd824 */ /* 0x000fe200078e0a06 */
[----:B------:R-:W-:Y:S01]  /*3a80*/  ISETP.GT.U32.AND P5, PT, R6, R171, PT ;  /* 0x000000ab0600720c */ /* 0x000fe20003fa4070 */
[----:B------:R-:W-:-:S04]  /*3a90*/  IMAD.HI.U32 R7, R7, R189, RZ ;  /* 0x000000bd07077227 */ /* 0x000fc800078e00ff */
[----:B------:R-:W-:Y:S02]  /*3aa0*/  IMAD.MOV R7, RZ, RZ, -R7 ;  /* 0x000000ffff077224 */ /* 0x000fe400078e0a07 */
[--C-:B------:R-:W-:Y:S01]  /*3ab0*/  @!P4 IMAD.IADD R165, R165, 0x1, -R6.reuse ;  /* 0x00000001a5a5c824 */ /* 0x100fe200078e0a06 */
[----:B------:R-:W-:Y:S01]  /*3ac0*/  ISETP.GE.AND P4, PT, R72, RZ, PT ;  /* 0x000000ff4800720c */ /* 0x000fe20003f86270 */
[C---:B------:R-:W-:Y:S02]  /*3ad0*/  IMAD R189, R6.reuse, R7, R189 ;  /* 0x0000000706bd7224 */ /* 0x040fe400078e02bd */
[--C-:B------:R-:W-:Y:S01]  /*3ae0*/  @!P2 IMAD.IADD R169, R169, 0x1, -R6.reuse ;  /* 0x00000001a9a9a824 */ /* 0x100fe200078e0a06 */
[----:B------:R-:W-:Y:S01]  /*3af0*/  ISETP.GE.AND P2, PT, R71, RZ, PT ;  /* 0x000000ff4700720c */ /* 0x000fe20003f46270 */
[--C-:B------:R-:W-:Y:S01]  /*3b00*/  @!P6 IMAD.IADD R161, R161, 0x1, -R6.reuse ;  /* 0x00000001a1a1e824 */ /* 0x100fe200078e0a06 */
[C---:B------:R-:W-:Y:S01]  /*3b10*/  ISETP.GT.U32.AND P6, PT, R6.reuse, R189, PT ;  /* 0x000000bd0600720c */ /* 0x040fe20003fc4070 */
[----:B------:R-:W-:Y:S01]  /*3b20*/  @!P3 IMAD.MOV R153, RZ, RZ, -R153 ;  /* 0x000000ffff99b224 */ /* 0x000fe200078e0a99 */
[C---:B------:R-:W-:Y:S01]  /*3b30*/  ISETP.GT.U32.AND P3, PT, R6.reuse, R165, PT ;  /* 0x000000a50600720c */ /* 0x040fe20003f64070 */
[----:B------:R-:W-:Y:S01]  /*3b40*/  @!P5 IMAD.IADD R171, R171, 0x1, -R6 ;  /* 0x00000001ababd824 */ /* 0x000fe200078e0a06 */
[----:B------:R-:W-:-:S03]  /*3b50*/  ISETP.GT.U32.AND P5, PT, R6, R161, PT ;  /* 0x000000a10600720c */ /* 0x000fc60003fa4070 */
[----:B------:R-:W-:Y:S01]  /*3b60*/  @!P4 IMAD.MOV R155, RZ, RZ, -R155 ;  /* 0x000000ffff9bc224 */ /* 0x000fe200078e0a9b */
[----:B------:R-:W-:-:S03]  /*3b70*/  ISETP.GT.U32.AND P4, PT, R6, R169, PT ;  /* 0x000000a90600720c */ /* 0x000fc60003f84070 */
[----:B------:R-:W-:Y:S01]  /*3b80*/  @!P2 IMAD.MOV R157, RZ, RZ, -R157 ;  /* 0x000000ffff9da224 */ /* 0x000fe200078e0a9d */
[----:B------:R-:W-:Y:S01]  /*3b90*/  ISETP.GT.U32.AND P2, PT, R6, R171, PT ;  /* 0x000000ab0600720c */ /* 0x000fe20003f44070 */
[--C-:B------:R-:W-:Y:S02]  /*3ba0*/  @!P6 IMAD.IADD R189, R189, 0x1, -R6.reuse ;  /* 0x00000001bdbde824 */ /* 0x100fe400078e0a06 */
[--C-:B------:R-:W-:Y:S01]  /*3bb0*/  @!P3 IMAD.IADD R165, R165, 0x1, -R6.reuse ;  /* 0x00000001a5a5b824 */ /* 0x100fe200078e0a06 */
[----:B------:R-:W-:Y:S01]  /*3bc0*/  ISETP.GE.AND P3, PT, R69, RZ, PT ;  /* 0x000000ff4500720c */ /* 0x000fe20003f66270 */
[--C-:B------:R-:W-:Y:S01]  /*3bd0*/  @!P5 IMAD.IADD R161, R161, 0x1, -R6.reuse ;  /* 0x00000001a1a1d824 */ /* 0x100fe200078e0a06 */
[----:B------:R-:W-:Y:S02]  /*3be0*/  ISETP.GE.AND P5, PT, R70, RZ, PT ;  /* 0x000000ff4600720c */ /* 0x000fe40003fa6270 */
[----:B------:R-:W-:Y:S01]  /*3bf0*/  ISETP.GT.U32.AND P6, PT, R6, R189, PT ;  /* 0x000000bd0600720c */ /* 0x000fe20003fc4070 */
[----:B------:R-:W-:Y:S01]  /*3c00*/  @!P4 IMAD.IADD R169, R169, 0x1, -R6 ;  /* 0x00000001a9a9c824 */ /* 0x000fe200078e0a06 */
[----:B------:R-:W-:Y:S01]  /*3c10*/  ISETP.GE.AND P4, PT, R68, RZ, PT ;  /* 0x000000ff4400720c */ /* 0x000fe20003f86270 */
[----:B------:R-:W-:-:S02]  /*3c20*/  IMAD.MOV.U32 R159, RZ, RZ, R117 ;  /* 0x000000ffff9f7224 */ /* 0x000fc400078e0075 */
[----:B------:R-:W-:Y:S01]  /*3c30*/  @!P2 IMAD.IADD R171, R171, 0x1, -R6 ;  /* 0x00000001ababa824 */ /* 0x000fe200078e0a06 */
[----:B------:R-:W-:-:S03]  /*3c40*/  ISETP.GE.AND P2, PT, R3, RZ, PT ;  /* 0x000000ff0300720c */ /* 0x000fc60003f46270 */
[----:B------:R-:W-:Y:S01]  /*3c50*/  @!P3 IMAD.MOV R161, RZ, RZ, -R161 ;  /* 0x000000ffffa1b224 */ /* 0x000fe200078e0aa1 */
[----:B------:R-:W-:Y:S01]  /*3c60*/  ISETP.GE.AND P3, PT, R0, RZ, PT ;  /* 0x000000ff0000720c */ /* 0x000fe20003f66270 */
[----:B------:R-:W-:Y:S01]  /*3c70*/  @!P5 IMAD.MOV R159, RZ, RZ, -R159 ;  /* 0x000000ffff9fd224 */ /* 0x000fe200078e0a9f */
[----:B------:R-:W-:Y:S01]  /*3c80*/  ISETP.GE.AND P5, PT, R2, RZ, PT ;  /* 0x000000ff0200720c */ /* 0x000fe20003fa6270 */
[----:B------:R-:W-:Y:S01]  /*3c90*/  @!P6 IMAD.IADD R189, R189, 0x1, -R6 ;  /* 0x00000001bdbde824 */ /* 0x000fe200078e0a06 */
[----:B------:R-:W-:Y:S02]  /*3ca0*/  LOP3.LUT R7, R167, 0x1c, RZ, 0xfc, !PT ;  /* 0x0000001ca7077812 */ /* 0x000fe400078efcff */
[----:B------:R-:W-:Y:S01]  /*3cb0*/  LEA R6, P6, R175, R224, 0x1 ;  /* 0x000000e0af067211 */ /* 0x000fe200078c08ff */
[----:B------:R-:W-:Y:S01]  /*3cc0*/  @!P4 IMAD.MOV R165, RZ, RZ, -R165 ;  /* 0x000000ffffa5c224 */ /* 0x000fe200078e0aa5 */
[----:B------:R-:W-:Y:S02]  /*3cd0*/  LOP3.LUT R117, R167, 0x24, RZ, 0xfc, !PT ;  /* 0x00000024a7757812 */ /* 0x000fe400078efcff */
[----:B------:R-:W-:Y:S01]  /*3ce0*/  ISETP.LT.AND P4, PT, R7, R184, P0 ;  /* 0x000000b80700720c */ /* 0x000fe20000781270 */
[----:B------:R-:W-:Y:S01]  /*3cf0*/  @!P2 IMAD.MOV R169, RZ, RZ, -R169 ;  /* 0x000000ffffa9a224 */ /* 0x000fe200078e0aa9 */
[----:B------:R-:W-:-:S02]  /*3d00*/  LEA.HI.X.SX32 R7, R175, R168, 0x1, P6 ;  /* 0x000000a8af077211 */ /* 0x000fc400030f0eff */
[----:B------:R-:W-:Y:S02]  /*3d10*/  ISETP.NE.AND P6, PT, R37, RZ, PT ;  /* 0x000000ff2500720c */ /* 0x000fe40003fc5270 */
[----:B------:R-:W-:Y:S02]  /*3d20*/  LOP3.LUT R238, RZ, R37, RZ, 0x33, !PT ;  /* 0x00000025ffee7212 */ /* 0x000fe400078e33ff */
[----:B------:R-:W-:Y:S02]  /*3d30*/  ISETP.LT.AND P2, PT, R117, R184, P0 ;  /* 0x000000b87500720c */ /* 0x000fe40000741270 */
[----:B------:R-:W-:Y:S01]  /*3d40*/  LOP3.LUT R117, R167, 0x2c, RZ, 0xfc, !PT ;  /* 0x0000002ca7757812 */ /* 0x000fe200078efcff */
[----:B------:R-:W-:Y:S01]  /*3d50*/  @!P3 IMAD.MOV R189, RZ, RZ, -R189 ;  /* 0x000000ffffbdb224 */ /* 0x000fe200078e0abd */
[----:B------:R-:W-:Y:S01]  /*3d60*/  SEL R208, R238, R16, !P6 ;  /* 0x00000010eed07207 */ /* 0x000fe20007000000 */
[----:B------:R-:W-:Y:S01]  /*3d70*/  @!P5 IMAD.MOV R171, RZ, RZ, -R171 ;  /* 0x000000ffffabd224 */ /* 0x000fe200078e0aab */
[----:B------:R-:W-:-:S02]  /*3d80*/  LEA R16, P3, R179, R224, 0x1 ;  /* 0x000000e0b3107211 */ /* 0x000fc400078608ff */
[----:B------:R-:W-:Y:S02]  /*3d90*/  ISETP.LT.AND P5, PT, R117, R184, P0 ;  /* 0x000000b87500720c */ /* 0x000fe400007a1270 */
[C---:B------:R-:W-:Y:S02]  /*3da0*/  SEL R242, R238.reuse, R17, !P6 ;  /* 0x00000011eef27207 */ /* 0x040fe40007000000 */
[----:B------:R-:W-:Y:S02]  /*3db0*/  SEL R244, R238, R18, !P6 ;  /* 0x00000012eef47207 */ /* 0x000fe40007000000 */
[----:B------:R-:W-:Y:S02]  /*3dc0*/  PRMT R178, RZ, 0x7610, R178 ;  /* 0x00007610ffb27816 */ /* 0x000fe400000000b2 */
[----:B------:R-:W-:Y:S02]  /*3dd0*/  LEA.HI.X.SX32 R17, R179, R168, 0x1, P3 ;  /* 0x000000a8b3117211 */ /* 0x000fe400018f0eff */
[----:B------:R-:W-:-:S02]  /*3de0*/  LEA R18, P3, R183, R224, 0x1 ;  /* 0x000000e0b7127211 */ /* 0x000fc400078608ff */
[C---:B------:R-:W-:Y:S01]  /*3df0*/  SEL R228, R238.reuse, R165, !P6 ;  /* 0x000000a5eee47207 */ /* 0x040fe20007000000 */
[----:B------:R0:W2:Y:S01]  /*3e00*/  @P4 LDG.E.U16 R178, desc[UR20][R6.64] ;  /* 0x0000001406b24981 */ /* 0x0000a2000c1e1500 */
[----:B------:R-:W-:Y:S02]  /*3e10*/  LOP3.LUT R165, R167, 0x34, RZ, 0xfc, !PT ;  /* 0x00000034a7a57812 */ /* 0x000fe400078efcff */
[----:B------:R-:W-:Y:S02]  /*3e20*/  SEL R200, R238, R19, !P6 ;  /* 0x00000013eec87207 */ /* 0x000fe40007000000 */
[----:B------:R-:W-:Y:S02]  /*3e30*/  PRMT R180, RZ, 0x7610, R180 ;  /* 0x00007610ffb47816 */ /* 0x000fe400000000b4 */
[----:B------:R-:W-:Y:S02]  /*3e40*/  PRMT R182, RZ, 0x7610, R182 ;  /* 0x00007610ffb67816 */ /* 0x000fe400000000b6 */
[----:B------:R-:W-:-:S02]  /*3e50*/  LEA.HI.X.SX32 R19, R183, R168, 0x1, P3 ;  /* 0x000000a8b7137211 */ /* 0x000fc400018f0eff */
[C---:B------:R-:W-:Y:S01]  /*3e60*/  SEL R158, R238.reuse, R161, !P6 ;  /* 0x000000a1ee9e7207 */ /* 0x040fe20007000000 */
[----:B------:R-:W2:Y:S01]  /*3e70*/  @P2 LDG.E.U16 R180, desc[UR20][R16.64] ;  /* 0x0000001410b42981 */ /* 0x000ea2000c1e1500 */
[----:B------:R-:W-:Y:S02]  /*3e80*/  LOP3.LUT R161, R167, 0x3c, RZ, 0xfc, !PT ;  /* 0x0000003ca7a17812 */ /* 0x000fe400078efcff */
[----:B------:R-:W-:Y:S01]  /*3e90*/  ISETP.LT.AND P4, PT, R165, R184, P0 ;  /* 0x000000b8a500720c */ /* 0x000fe20000781270 */
[----:B------:R-:W2:Y:S01]  /*3ea0*/  @P5 LDG.E.U16 R182, desc[UR20][R18.64] ;  /* 0x0000001412b65981 */ /* 0x000ea2000c1e1500 */
[----:B------:R-:W-:Y:S01]  /*3eb0*/  SEL R204, R238, R12, !P6 ;  /* 0x0000000ceecc7207 */ /* 0x000fe20007000000 */
[----:B------:R-:W-:Y:S01]  /*3ec0*/  IMAD R15, R4, 0x4, R15 ;  /* 0x00000004040f7824 */ /* 0x000fe200078e020f */
[----:B------:R-:W-:Y:S02]  /*3ed0*/  LEA R12, P2, R13, R224, 0x1 ;  /* 0x000000e00d0c7211 */ /* 0x000fe400078408ff */
[----:B------:R-:W-:-:S02]  /*3ee0*/  ISETP.LT.AND P5, PT, R161, R184, P0 ;  /* 0x000000b8a100720c */ /* 0x000fc400007a1270 */
[C---:B------:R-:W-:Y:S02]  /*3ef0*/  SEL R202, R238.reuse, R10, !P6 ;  /* 0x0000000aeeca7207 */ /* 0x040fe40007000000 */
[C---:B------:R-:W-:Y:S02]  /*3f00*/  SEL R206, R238.reuse, R14, !P6 ;  /* 0x0000000eeece7207 */ /* 0x040fe40007000000 */
[C---:B------:R-:W-:Y:S02]  /*3f10*/  SEL R246, R238.reuse, R20, !P6 ;  /* 0x00000014eef67207 */ /* 0x040fe40007000000 */
[C---:B------:R-:W-:Y:S02]  /*3f20*/  SEL R198, R238.reuse, R25, !P6 ;  /* 0x00000019eec67207 */ /* 0x040fe40007000000 */
[C---:B------:R-:W-:Y:S02]  /*3f30*/  SEL R194, R238.reuse, R27, !P6 ;  /* 0x0000001beec27207 */ /* 0x040fe40007000000 */
[----:B------:R-:W-:-:S02]  /*3f40*/  SEL R192, R238, R29, !P6 ;  /* 0x0000001deec07207 */ /* 0x000fc40007000000 */
        /* <DEDUP_REMOVED lines=50> */
[----:B------:R-:W-:Y:S02]  /*4270*/  SEL R238, R238, R189, !P6 ;  /* 0x000000bdeeee7207 */ /* 0x000fe40007000000 */
[----:B------:R-:W-:Y:S01]  /*4280*/  PRMT R169, RZ, 0x7610, R169 ;  /* 0x00007610ffa97816 */ /* 0x000fe200000000a9 */
[----:B------:R-:W-:Y:S01]  /*4290*/  IMAD R159, R8, R5, RZ ;  /* 0x00000005089f7224 */ /* 0x000fe200078e02ff */
[----:B0-----:R-:W-:Y:S02]  /*42a0*/  LEA R6, P6, R15, R224, 0x1 ;  /* 0x000000e00f067211 */ /* 0x001fe400078c08ff */
[----:B------:R-:W-:-:S02]  /*42b0*/  LEA.HI.X.SX32 R13, R13, R168, 0x1, P2 ;  /* 0x000000a80d0d7211 */ /* 0x000fc400010f0eff */
[----:B------:R-:W-:Y:S02]  /*42c0*/  LOP3.LUT R21, R167, 0x8, RZ, 0xfc, !PT ;  /* 0x00000008a7157812 */ /* 0x000fe400078efcff */
[----:B------:R-:W-:Y:S01]  /*42d0*/  PRMT R171, RZ, 0x7610, R171 ;  /* 0x00007610ffab7816 */ /* 0x000fe200000000ab */
[----:B------:R-:W2:Y:S01]  /*42e0*/  @P4 LDG.E.U16 R169, desc[UR20][R12.64] ;  /* 0x000000140ca94981 */ /* 0x000ea2000c1e1500 */
[----:B------:R-:W-:Y:S02]  /*42f0*/  LEA.HI.X.SX32 R7, R15, R168, 0x1, P6 ;  /* 0x000000a80f077211 */ /* 0x000fe400030f0eff */
[----:B------:R-:W-:Y:S02]  /*4300*/  ISETP.LT.AND P3, PT, R21, R184, P0 ;  /* 0x000000b81500720c */ /* 0x000fe40000761270 */
[----:B------:R-:W-:Y:S01]  /*4310*/  LEA R153, P4, R159, UR18, 0x1 ;  /* 0x000000129f997c11 */ /* 0x000fe2000f8808ff */
[----:B------:R0:W2:Y:S01]  /*4320*/  @P5 LDG.E.U16 R171, desc[UR20][R6.64] ;  /* 0x0000001406ab5981 */ /* 0x0000a2000c1e1500 */
[----:B------:R-:W-:-:S02]  /*4330*/  LEA R226, P5, R11, R224, 0x1 ;  /* 0x000000e00be27211 */ /* 0x000fc400078a08ff */
[----:B------:R-:W-:Y:S02]  /*4340*/  LEA.HI.X.SX32 R159, R159, UR19, 0x1, P4 ;  /* 0x000000139f9f7c11 */ /* 0x000fe4000a0f0eff */
[----:B------:R-:W-:Y:S01]  /*4350*/  ISETP.LT.AND P4, PT, R167, R184, P0 ;  /* 0x000000b8a700720c */ /* 0x000fe20000781270 */
[----:B-1----:R-:W-:Y:S01]  /*4360*/  IMAD R202, R202, UR4, RZ ;  /* 0x00000004caca7c24 */ /* 0x002fe2000f8e02ff */
[----:B------:R-:W-:Y:S01]  /*4370*/  PRMT R245, RZ, 0x7610, R245 ;  /* 0x00007610fff57816 */ /* 0x000fe200000000f5 */
[----:B------:R-:W-:Y:S01]  /*4380*/  IMAD R208, R208, UR4, RZ ;  /* 0x00000004d0d07c24 */ /* 0x000fe2000f8e02ff */
[----:B------:R-:W-:Y:S02]  /*4390*/  LEA.HI.X.SX32 R227, R11, R168, 0x1, P5 ;  /* 0x000000a80be37211 */ /* 0x000fe400028f0eff */
[C---:B------:R-:W-:Y:S01]  /*43a0*/  LEA R230, P5, R9.reuse, R224, 0x1 ;  /* 0x000000e009e67211 */ /* 0x040fe200078a08ff */
[----:B------:R-:W-:Y:S01]  /*43b0*/  IMAD R204, R204, UR4, RZ ;  /* 0x00000004cccc7c24 */ /* 0x000fe2000f8e02ff */
[----:B------:R-:W-:Y:S01]  /*43c0*/  PRMT R247, RZ, 0x7610, R247 ;  /* 0x00007610fff77816 */ /* 0x000fe200000000f7 */
[----:B------:R-:W-:Y:S01]  /*43d0*/  IMAD R206, R206, UR4, RZ ;  /* 0x00000004cece7c24 */ /* 0x000fe2000f8e02ff */
[-C--:B------:R-:W-:Y:S01]  /*43e0*/  LEA R222, P6, R202, R153.reuse, 0x1 ;  /* 0x00000099cade7211 */ /* 0x080fe200078c08ff */
[----:B------:R-:W2:Y:S01]  /*43f0*/  @P3 LDG.E.U16 R245, desc[UR20][R226.64] ;  /* 0x00000014e2f53981 */ /* 0x000ea2000c1e1500 */
[----:B------:R-:W-:Y:S01]  /*4400*/  LEA.HI.X.SX32 R231, R9, R168, 0x1, P5 ;  /* 0x000000a809e77211 */ /* 0x000fe200028f0eff */
[----:B------:R-:W-:Y:S01]  /*4410*/  IMAD R242, R242, UR4, RZ ;  /* 0x00000004f2f27c24 */ /* 0x000fe2000f8e02ff */
[----:B------:R-:W-:Y:S01]  /*4420*/  LEA R216, P3, R208, R153, 0x1 ;  /* 0x00000099d0d87211 */ /* 0x000fe200078608ff */
[----:B------:R-:W-:Y:S01]  /*4430*/  IMAD R200, R200, UR4, RZ ;  /* 0x00000004c8c87c24 */ /* 0x000fe2000f8e02ff */
[----:B------:R-:W-:Y:S01]  /*4440*/  LEA.HI.X.SX32 R223, R202, R159, 0x1, P6 ;  /* 0x0000009fcadf7211 */ /* 0x000fe200030f0eff */
[----:B------:R-:W-:Y:S01]  /*4450*/  IMAD R244, R244, UR4, RZ ;  /* 0x00000004f4f47c24 */ /* 0x000fe2000f8e02ff */
[-C--:B------:R-:W-:Y:S01]  /*4460*/  LEA R220, P5, R204, R153.reuse, 0x1 ;  /* 0x00000099ccdc7211 */ /* 0x080fe200078a08ff */
[----:B------:R-:W-:Y:S01]  /*4470*/  IMAD R246, R246, UR4, RZ ;  /* 0x00000004f6f67c24 */ /* 0x000fe2000f8e02ff */
[----:B------:R-:W-:Y:S01]  /*4480*/  LEA R218, P6, R206, R153, 0x1 ;  /* 0x00000099ceda7211 */ /* 0x000fe200078c08ff */
[----:B------:R-:W2:Y:S01]  /*4490*/  @P4 LDG.E.U16 R247, desc[UR20][R230.64] ;  /* 0x00000014e6f74981 */ /* 0x000ea2000c1e1500 */
[----:B------:R-:W-:Y:S01]  /*44a0*/  LEA.HI.X.SX32 R217, R208, R159, 0x1, P3 ;  /* 0x0000009fd0d97211 */ /* 0x000fe200018f0eff */
[----:B------:R-:W-:Y:S01]  /*44b0*/  IMAD R198, R198, UR4, RZ ;  /* 0x00000004c6c67c24 */ /* 0x000fe2000f8e02ff */
[-C--:B------:R-:W-:Y:S01]  /*44c0*/  LEA R214, P4, R242, R153.reuse, 0x1 ;  /* 0x00000099f2d67211 */ /* 0x080fe200078808ff */
[----:B------:R-:W-:Y:S01]  /*44d0*/  IMAD R192, R192, UR4, RZ ;  /* 0x00000004c0c07c24 */ /* 0x000fe2000f8e02ff */
[----:B------:R-:W-:Y:S01]  /*44e0*/  LEA R208, P3, R200, R153, 0x1 ;  /* 0x00000099c8d07211 */ /* 0x000fe200078608ff */
[----:B------:R-:W-:Y:S01]  /*44f0*/  IMAD R196, R196, UR4, RZ ;  /* 0x00000004c4c47c24 */ /* 0x000fe2000f8e02ff */
[-C--:B------:R-:W-:Y:S01]  /*4500*/  LEA.HI.X.SX32 R221, R204, R159.reuse, 0x1, P5 ;  /* 0x0000009fccdd7211 */ /* 0x080fe200028f0eff */
[----:B------:R-:W-:Y:S01]  /*4510*/  IMAD R194, R194, UR4, RZ ;  /* 0x00000004c2c27c24 */ /* 0x000fe2000f8e02ff */
[----:B------:R-:W-:-:S02]  /*4520*/  LEA.HI.X.SX32 R219, R206, R159, 0x1, P6 ;  /* 0x0000009fcedb7211 */ /* 0x000fc400030f0eff */
[-C--:B------:R-:W-:Y:S02]  /*4530*/  LEA R212, P5, R244, R153.reuse, 0x1 ;  /* 0x00000099f4d47211 */ /* 0x080fe400078a08ff */
[----:B------:R-:W-:Y:S01]  /*4540*/  LEA R210, P6, R246, R153, 0x1 ;  /* 0x00000099f6d27211 */ /* 0x000fe200078c08ff */
[----:B------:R-:W-:Y:S01]  /*4550*/  IMAD R190, R190, UR4, RZ ;  /* 0x00000004bebe7c24 */ /* 0x000fe2000f8e02ff */
[----:B------:R-:W-:Y:S01]  /*4560*/  ISETP.LT.AND P2, PT, R8, R184, P0 ;  /* 0x000000b80800720c */ /* 0x000fe20000741270 */
[----:B------:R-:W-:Y:S01]  /*4570*/  IMAD R8, R35, UR4, RZ ;  /* 0x0000000423087c24 */ /* 0x000fe2000f8e02ff */
[-C--:B------:R-:W-:Y:S02]  /*4580*/  LEA.HI.X.SX32 R215, R242, R159.reuse, 0x1, P4 ;  /* 0x0000009ff2d77211 */ /* 0x080fe400020f0eff */
[----:B------:R-:W-:Y:S02]  /*4590*/  LEA.HI.X.SX32 R209, R200, R159, 0x1, P3 ;  /* 0x0000009fc8d17211 */ /* 0x000fe400018f0eff */
[----:B------:R-:W-:-:S02]  /*45a0*/  LEA R206, P4, R198, R153, 0x1 ;  /* 0x00000099c6ce7211 */ /* 0x000fc400078808ff */
[----:B------:R-:W-:Y:S01]  /*45b0*/  LEA R200, P3, R192, R153, 0x1 ;  /* 0x00000099c0c87211 */ /* 0x000fe200078608ff */
[----:B------:R-:W-:Y:S01]  /*45c0*/  IMAD R188, R188, UR4, RZ ;  /* 0x00000004bcbc7c24 */ /* 0x000fe2000f8e02ff */
[-C--:B------:R-:W-:Y:S01]  /*45d0*/  LEA.HI.X.SX32 R213, R244, R159.reuse, 0x1, P5 ;  /* 0x0000009ff4d57211 */ /* 0x080fe200028f0eff */
[----:B0-----:R-:W-:Y:S01]  /*45e0*/  IMAD R6, R33, UR4, RZ ;  /* 0x0000000421067c24 */ /* 0x001fe2000f8e02ff */
[----:B------:R-:W-:Y:S02]  /*45f0*/  LEA.HI.X.SX32 R211, R246, R159, 0x1, P6 ;  /* 0x0000009ff6d37211 */ /* 0x000fe400030f0eff */
[-C--:B------:R-:W-:Y:S02]  /*4600*/  LEA R204, P5, R196, R153.reuse, 0x1 ;  /* 0x00000099c4cc7211 */ /* 0x080fe400078a08ff */
        /* <DEDUP_REMOVED lines=8> */
[-C--:B------:R-:W-:Y:S01]  /*4690*/  LEA.HI.X.SX32 R205, R196, R159.reuse, 0x1, P5 ;  /* 0x0000009fc4cd7211 */ /* 0x080fe200028f0eff */
[----:B------:R-:W-:Y:S01]  /*46a0*/  IMAD R14, R14, UR4, RZ ;  /* 0x000000040e0e7c24 */ /* 0x000fe2000f8e02ff */
        /* <DEDUP_REMOVED lines=36> */
[----:B------:R-:W-:Y:S01]  /*48f0*/  LEA.HI.X.SX32 R15, R22, R159, 0x1, P6 ;  /* 0x0000009f160f7211 */ /* 0x000fe200030f0eff */
[----:B------:R-:W-:Y:S01]  /*4900*/  IMAD R42, R25, UR4, RZ ;  /* 0x00000004192a7c24 */ /* 0x000fe2000f8e02ff */
[-C--:B------:R-:W-:Y:S02]  /*4910*/  LEA R20, P5, R28, R153.reuse, 0x1 ;  /* 0x000000991c147211 */ /* 0x080fe400078a08ff */
[----:B------:R-:W-:Y:S01]  /*4920*/  LEA R22, P6, R30, R153, 0x1 ;  /* 0x000000991e167211 */ /* 0x000fe200078c08ff */
[----:B------:R-:W-:Y:S01]  /*4930*/  IMAD R48, R29, UR4, RZ ;  /* 0x000000041d307c24 */ /* 0x000fe2000f8e02ff */
[----:B------:R-:W-:-:S02]  /*4940*/  LEA.HI.X.SX32 R19, R26, R159, 0x1, P4 ;  /* 0x0000009f1a137211 */ /* 0x000fc400020f0eff */
[----:B------:R-:W-:Y:S02]  /*4950*/  LEA.HI.X.SX32 R25, R32, R159, 0x1, P3 ;  /* 0x0000009f20197211 */ /* 0x000fe400018f0eff */
[-C--:B------:R-:W-:Y:S02]  /*4960*/  LEA R26, P4, R34, R153.reuse, 0x1 ;  /* 0x00000099221a7211 */ /* 0x080fe400078808ff */
[----:B------:R-:W-:Y:S01]  /*4970*/  LEA R32, P3, R40, R153, 0x1 ;  /* 0x0000009928207211 */ /* 0x000fe200078608ff */
[----:B------:R-:W-:Y:S01]  /*4980*/  IMAD R44, R27, UR4, RZ ;  /* 0x000000041b2c7c24 */ /* 0x000fe2000f8e02ff */
[-C--:B------:R-:W-:Y:S01]  /*4990*/  LEA.HI.X.SX32 R21, R28, R159.reuse, 0x1, P5 ;  /* 0x0000009f1c157211 */ /* 0x080fe200028f0eff */
[----:B------:R-:W-:Y:S01]  /*49a0*/  IMAD R46, R113, UR4, RZ ;  /* 0x00000004712e7c24 */ /* 0x000fe2000f8e02ff */
[----:B------:R-:W-:Y:S02]  /*49b0*/  LEA.HI.X.SX32 R23, R30, R159, 0x1, P6 ;  /* 0x0000009f1e177211 */ /* 0x000fe400030f0eff */
[----:B------:R-:W-:-:S02]  /*49c0*/  LEA R28, P5, R36, R153, 0x1 ;  /* 0x00000099241c7211 */ /* 0x000fc400078a08ff */
        /* <DEDUP_REMOVED lines=74> */
[-C--:B------:R-:W-:Y:S02]  /*4e70*/  LEA.HI.X.SX32 R119, R144, R159.reuse, 0x1, P4 ;  /* 0x0000009f90777211 */ /* 0x080fe400020f0eff */
[----:B------:R-:W-:Y:S02]  /*4e80*/  LEA.HI.X.SX32 R143, R150, R159, 0x1, P3 ;  /* 0x0000009f968f7211 */ /* 0x000fe400018f0eff */
[-C--:B------:R-:W-:Y:S02]  /*4e90*/  LEA R144, P4, R152, R153.reuse, 0x1 ;  /* 0x0000009998907211 */ /* 0x080fe400078808ff */
[----:B------:R-:W-:Y:S01]  /*4ea0*/  LEA R150, P3, R158, R153, 0x1 ;  /* 0x000000999e967211 */ /* 0x000fe200078608ff */
[----:B------:R-:W-:Y:S01]  /*4eb0*/  IMAD R234, R234, UR4, RZ ;  /* 0x00000004eaea7c24 */ /* 0x000fe2000f8e02ff */
[-C--:B------:R-:W-:Y:S01]  /*4ec0*/  LEA.HI.X.SX32 R139, R146, R159.reuse, 0x1, P5 ;  /* 0x0000009f928b7211 */ /* 0x080fe200028f0eff */
[----:B------:R-:W-:Y:S01]  /*4ed0*/  IMAD R236, R236, UR4, RZ ;  /* 0x00000004ecec7c24 */ /* 0x000fe2000f8e02ff */
[----:B------:R-:W-:Y:S01]  /*4ee0*/  LEA.HI.X.SX32 R141, R148, R159, 0x1, P6 ;  /* 0x0000009f948d7211 */ /* 0x000fe200030f0eff */
[----:B------:R-:W-:Y:S01]  /*4ef0*/  IMAD R238, R238, UR4, RZ ;  /* 0x00000004eeee7c24 */ /* 0x000fe2000f8e02ff */
[----:B------:R-:W-:-:S02]  /*4f00*/  LEA R146, P5, R154, R153, 0x1 ;  /* 0x000000999a927211 */ /* 0x000fc400078a08ff */
[----:B------:R-:W-:Y:S02]  /*4f10*/  LEA R148, P6, R156, R153, 0x1 ;  /* 0x000000999c947211 */ /* 0x000fe400078c08ff */
[-C--:B------:R-:W-:Y:S02]  /*4f20*/  LEA.HI.X.SX32 R145, R152, R159.reuse, 0x1, P4 ;  /* 0x0000009f98917211 */ /* 0x080fe400020f0eff */
[----:B------:R-:W-:Y:S02]  /*4f30*/  LEA.HI.X.SX32 R151, R158, R159, 0x1, P3 ;  /* 0x0000009f9e977211 */ /* 0x000fe400018f0eff */
[----:B------:R-:W-:Y:S02]  /*4f40*/  LEA R152, P3, R228, R153, 0x1 ;  /* 0x00000099e4987211 */ /* 0x000fe400078608ff */
[-C--:B------:R-:W-:Y:S02]  /*4f50*/  LEA.HI.X.SX32 R147, R154, R159.reuse, 0x1, P5 ;  /* 0x0000009f9a937211 */ /* 0x080fe400028f0eff */
[----:B------:R-:W-:-:S02]  /*4f60*/  LEA.HI.X.SX32 R149, R156, R159, 0x1, P6 ;  /* 0x0000009f9c957211 */ /* 0x000fc400030f0eff */
[-C--:B------:R-:W-:Y:S02]  /*4f70*/  LEA R154, P4, R234, R153.reuse, 0x1 ;  /* 0x00000099ea9a7211 */ /* 0x080fe400078808ff */
[-C--:B------:R-:W-:Y:S02]  /*4f80*/  LEA R156, P5, R236, R153.reuse, 0x1 ;  /* 0x00000099ec9c7211 */ /* 0x080fe400078a08ff */
[----:B------:R-:W-:Y:S02]  /*4f90*/  LEA R158, P6, R238, R153, 0x1 ;  /* 0x00000099ee9e7211 */ /* 0x000fe400078c08ff */
[----:B------:R-:W-:Y:S02]  /*4fa0*/  LEA.HI.X.SX32 R153, R228, R159, 0x1, P3 ;  /* 0x0000009fe4997211 */ /* 0x000fe400018f0eff */
[----:B------:R-:W-:Y:S01]  /*4fb0*/  LOP3.LUT R228, R187, 0xc0, RZ, 0xc0, !PT ;  /* 0x000000c0bbe47812 */ /* 0x000fe200078ec0ff */
[----:B------:R-:W-:-:S03]  /*4fc0*/  IMAD.SHL.U32 R233, R136, 0x2, RZ ;  /* 0x0000000288e97824 */ /* 0x000fc600078e00ff */
[----:B------:R-:W-:Y:S02]  /*4fd0*/  SHF.R.U32.HI R228, RZ, 0x2, R228 ;  /* 0x00000002ffe47819 */ /* 0x000fe400000116e4 */
[----:B------:R-:W-:Y:S02]  /*4fe0*/  LEA.HI.X.SX32 R155, R234, R159, 0x1, P4 ;  /* 0x0000009fea9b7211 */ /* 0x000fe400020f0eff */
[----:B------:R-:W-:Y:S02]  /*4ff0*/  LOP3.LUT R233, R233, R228, RZ, 0x3c, !PT ;  /* 0x000000e4e9e97212 */ /* 0x000fe400078e3cff */
[-C--:B------:R-:W-:Y:S02]  /*5000*/  LEA R228, P3, R225, R224.reuse, 0x1 ;  /* 0x000000e0e1e47211 */ /* 0x080fe400078608ff */
[----:B------:R-:W-:Y:S02]  /*5010*/  LEA R224, P4, R185, R224, 0x1 ;  /* 0x000000e0b9e07211 */ /* 0x000fe400078808ff */
[----:B------:R-:W-:-:S02]  /*5020*/  LEA.HI.X.SX32 R229, R225, R168, 0x1, P3 ;  /* 0x000000a8e1e57211 */ /* 0x000fc400018f0eff */
[----:B------:R-:W-:Y:S02]  /*5030*/  LEA.HI.X.SX32 R225, R185, R168, 0x1, P4 ;  /* 0x000000a8b9e17211 */ /* 0x000fe400020f0eff */
[----:B------:R-:W-:Y:S01]  /*5040*/  LOP3.LUT R185, R167, 0x4, RZ, 0xfc, !PT ;  /* 0x00000004a7b97812 */ /* 0x000fe200078efcff */
[----:B------:R-:W-:-:S04]  /*5050*/  @!UP1 UIADD3 UR4, UPT, UPT, -UR6, 0x100000, URZ ;  /* 0x0010000006049890 */ /* 0x000fc8000fffe1ff */
[----:B------:R-:W-:Y:S02]  /*5060*/  @!UP1 USHF.L.U32 UR5, UR4, 0xb, URZ ;  /* 0x0000000b04059899 */ /* 0x000fe400080006ff */
[----:B------:R-:W-:Y:S01]  /*5070*/  @!UP1 USHF.L.U32 UR4, UR4, 0x1, URZ ;  /* 0x0000000104049899 */ /* 0x000fe200080006ff */
[----:B------:R-:W-:Y:S02]  /*5080*/  ISETP.LT.AND P3, PT, R185, R184, P0 ;  /* 0x000000b8b900720c */ /* 0x000fe40000761270 */
[----:B------:R-:W-:Y:S01]  /*5090*/  LOP3.LUT R185, R167, 0xc, RZ, 0xfc, !PT ;  /* 0x0000000ca7b97812 */ /* 0x000fe200078efcff */
[----:B------:R-:W-:-:S03]  /*50a0*/  VOTEU.ALL UP1, P1 ;  /* 0x0000000000ff7886 */ /* 0x000fc60000820000 */
[----:B------:R-:W-:Y:S02]  /*50b0*/  ISETP.LT.AND P0, PT, R185, R184, P0 ;  /* 0x000000b8b900720c */ /* 0x000fe40000701270 */
[----:B------:R-:W-:-:S03]  /*50c0*/  LEA.HI.X.SX32 R157, R236, R159, 0x1, P5 ;  /* 0x0000009fec9d7211 */ /* 0x000fc600028f0eff */
[----:B------:R0:W1:Y:S01]  /*50d0*/  @!UP1 SYNCS.EXCH.64 URZ, [UR9+0x14008], UR4 ;  /* 0x0140080409ff95b2 */ /* 0x0000620008000100 */
[----:B------:R-:W-:Y:S01]  /*50e0*/  LEA.HI.X.SX32 R159, R238, R159, 0x1, P6 ;  /* 0x0000009fee9f7211 */ /* 0x000fe200030f0eff */
[----:B-----5:R5:W-:Y:S01]  /*50f0*/  STS.U16 [R233+UR9+0x10800], R240 ;  /* 0x010800f0e9007988 */ /* 0x020be20008000409 */
[----:B------:R-:W-:Y:S02]  /*5100*/  PRMT R242, RZ, 0x7610, R242 ;  /* 0x00007610fff27816 */ /* 0x000fe400000000f2 */
[----:B------:R-:W-:Y:S02]  /*5110*/  PRMT R244, RZ, 0x7610, R244 ;  /* 0x00007610fff47816 */ /* 0x000fe400000000f4 */
[----:B------:R-:W-:Y:S02]  /*5120*/  PRMT R168, RZ, 0x7610, R168 ;  /* 0x00007610ffa87816 */ /* 0x000fe400000000a8 */
[----:B------:R-:W-:Y:S01]  /*5130*/  PRMT R234, RZ, 0x7610, R234 ;  /* 0x00007610ffea7816 */ /* 0x000fe200000000ea */
[----:B------:R-:W2:Y:S01]  /*5140*/  @P3 LDG.E.U16 R242, desc[UR20][R228.64] ;  /* 0x00000014e4f23981 */ /* 0x000ea2000c1e1500 */
[----:B------:R-:W-:-:S02]  /*5150*/  PRMT R236, RZ, 0x7610, R236 ;  /* 0x00007610ffec7816 */ /* 0x000fc400000000ec */
[----:B------:R-:W-:Y:S01]  /*5160*/  PRMT R238, RZ, 0x7610, R238 ;  /* 0x00007610ffee7816 */ /* 0x000fe200000000ee */
[----:B------:R-:W2:Y:S01]  /*5170*/  @P0 LDG.E.U16 R244, desc[UR20][R224.64] ;  /* 0x00000014e0f40981 */ /* 0x000ea2000c1e1500 */
[----:B-----5:R-:W-:Y:S02]  /*5180*/  PRMT R240, RZ, 0x7610, R240 ;  /* 0x00007610fff07816 */ /* 0x020fe400000000f0 */
[----:B------:R-:W-:Y:S01]  /*5190*/  PRMT R246, RZ, 0x7610, R246 ;  /* 0x00007610fff67816 */ /* 0x000fe200000000f6 */
[----:B------:R-:W5:Y:S01]  /*51a0*/  @P2 LDG.E.U16 R168, desc[UR20][R222.64] ;  /* 0x00000014dea82981 */ /* 0x000f62000c1e1500 */
[----:B------:R-:W-:Y:S02]  /*51b0*/  PRMT R248, RZ, 0x7610, R248 ;  /* 0x00007610fff87816 */ /* 0x000fe400000000f8 */
[----:B------:R-:W-:Y:S01]  /*51c0*/  PRMT R250, RZ, 0x7610, R250 ;  /* 0x00007610fffa7816 */ /* 0x000fe200000000fa */
[----:B------:R-:W5:Y:S01]  /*51d0*/  @P2 LDG.E.U16 R234, desc[UR20][R218.64] ;  /* 0x00000014daea2981 */ /* 0x000f62000c1e1500 */
[----:B------:R-:W-:-:S02]  /*51e0*/  PRMT R252, RZ, 0x7610, R252 ;  /* 0x00007610fffc7816 */ /* 0x000fc400000000fc */
[----:B------:R-:W-:Y:S01]  /*51f0*/  PRMT R235, RZ, 0x7610, R235 ;  /* 0x00007610ffeb7816 */ /* 0x000fe200000000eb */
[----:B------:R-:W5:Y:S01]  /*5200*/  @P2 LDG.E.U16 R236, desc[UR20][R214.64] ;  /* 0x00000014d6ec2981 */ /* 0x000f62000c1e1500 */
[----:B------:R-:W-:Y:S02]  /*5210*/  PRMT R237, RZ, 0x7610, R237 ;  /* 0x00007610ffed7816 */ /* 0x000fe400000000ed */
[----:B------:R-:W-:Y:S01]  /*5220*/  PRMT R239, RZ, 0x7610, R239 ;  /* 0x00007610ffef7816 */ /* 0x000fe200000000ef */
[----:B------:R-:W5:Y:S04]  /*5230*/  @P2 LDG.E.U16 R238, desc[UR20][R210.64] ;  /* 0x00000014d2ee2981 */ /* 0x000f68000c1e1500 */
[----:B------:R-:W5:Y:S04]  /*5240*/  @P2 LDG.E.U16 R240, desc[UR20][R206.64] ;  /* 0x00000014cef02981 */ /* 0x000f68000c1e1500 */
[----:B------:R-:W5:Y:S04]  /*5250*/  @P2 LDG.E.U16 R246, desc[UR20][R202.64] ;  /* 0x00000014caf62981 */ /* 0x000f68000c1e1500 */
[----:B------:R-:W5:Y:S04]  /*5260*/  @P2 LDG.E.U16 R248, desc[UR20][R198.64] ;  /* 0x00000014c6f82981 */ /* 0x000f68000c1e1500 */
[----:B------:R-:W5:Y:S04]  /*5270*/  @P2 LDG.E.U16 R250, desc[UR20][R194.64] ;  /* 0x00000014c2fa2981 */ /* 0x000f68000c1e1500 */
[----:B------:R-:W5:Y:S04]  /*5280*/  @P2 LDG.E.U16 R252, desc[UR20][R190.64] ;  /* 0x00000014befc2981 */ /* 0x000f68000c1e1500 */
[----:B------:R-:W5:Y:S04]  /*5290*/  @P2 LDG.E.U16 R235, desc[UR20][R6.64] ;  /* 0x0000001406eb2981 */ /* 0x000f68000c1e1500 */
[----:B------:R-:W5:Y:S04]  /*52a0*/  @P2 LDG.E.U16 R237, desc[UR20][R10.64] ;  /* 0x000000140aed2981 */ /* 0x000f68000c1e1500 */
[----:B------:R-:W5:Y:S01]  /*52b0*/  @P2 LDG.E.U16 R239, desc[UR20][R14.64] ;  /* 0x000000140eef2981 */ /* 0x000f62000c1e1500 */
[----:B------:R-:W-:-:S03]  /*52c0*/  LOP3.LUT R185, R233, 0x40, RZ, 0x3c, !PT ;  /* 0x00000040e9b97812 */ /* 0x000fc600078e3cff */
[----:B----4-:R-:W-:Y:S04]  /*52d0*/  STS.U16 [R233+UR9+0x10c00], R164 ;  /* 0x010c00a4e9007988 */ /* 0x010fe80008000409 */
[----:B---3--:R3:W-:Y:S04]  /*52e0*/  STS.U16 [R233+UR9+0x11000], R170 ;  /* 0x011000aae9007988 */ /* 0x0087e80008000409 */
[----:B------:R4:W-:Y:S04]  /*52f0*/  STS.U16 [R233+UR9+0x11400], R172 ;  /* 0x011400ace9007988 */ /* 0x0009e80008000409 */
[----:B------:R-:W-:Y:S04]  /*5300*/  STS.U16 [R233+UR9+0x11800], R174 ;  /* 0x011800aee9007988 */ /* 0x000fe80008000409 */
[----:B------:R-:W-:Y:S01]  /*5310*/  STS.U16 [R233+UR9+0x11c00], R241 ;  /* 0x011c00f1e9007988 */ /* 0x000fe20008000409 */
[----:B---3--:R-:W-:-:S03]  /*5320*/  PRMT R170, RZ, 0x7610, R170 ;  /* 0x00007610ffaa7816 */ /* 0x008fc600000000aa */
[----:B--2---:R-:W-:Y:S04]  /*5330*/  STS.U16 [R233+UR9+0x10400], R245 ;  /* 0x010400f5e9007988 */ /* 0x004fe80008000409 */
[----:B------:R-:W-:Y:S04]  /*5340*/  STS.U16 [R233+UR9+0x10000], R247 ;  /* 0x010000f7e9007988 */ /* 0x000fe80008000409 */
[----:B------:R2:W-:Y:S04]  /*5350*/  STS.U16 [R185+UR9+0x11a00], R169 ;  /* 0x011a00a9b9007988 */ /* 0x0005e80008000409 */
[----:B------:R3:W-:Y:S01]  /*5360*/  STS.U16 [R185+UR9+0x11e00], R171 ;  /* 0x011e00abb9007988 */ /* 0x0007e20008000409 */
[----:B----4-:R-:W-:-:S03]  /*5370*/  PRMT R172, RZ, 0x7610, R172 ;  /* 0x00007610ffac7816 */ /* 0x010fc600000000ac */
[----:B------:R-:W4:Y:S01]  /*5380*/  @P2 LDG.E.U16 R170, desc[UR20][R22.64] ;  /* 0x0000001416aa2981 */ /* 0x000f22000c1e1500 */
[----:B--2---:R-:W-:Y:S02]  /*5390*/  PRMT R169, RZ, 0x7610, R169 ;  /* 0x00007610ffa97816 */ /* 0x004fe400000000a9 */
[----:B------:R-:W-:Y:S01]  /*53a0*/  PRMT R174, RZ, 0x7610, R174 ;  /* 0x00007610ffae7816 */ /* 0x000fe200000000ae */
[----:B------:R-:W2:Y:S01]  /*53b0*/  @P2 LDG.E.U16 R172, desc[UR20][R26.64] ;  /* 0x000000141aac2981 */ /* 0x000ea2000c1e1500 */
[----:B---3--:R-:W-:-:S03]  /*53c0*/  PRMT R171, RZ, 0x7610, R171 ;  /* 0x00007610ffab7816 */ /* 0x008fc600000000ab */
[----:B------:R-:W3:Y:S04]  /*53d0*/  @P2 LDG.E.U16 R169, desc[UR20][R50.64] ;  /* 0x0000001432a92981 */ /* 0x000ee8000c1e1500 */
[----:B------:R-:W2:Y:S04]  /*53e0*/  @P2 LDG.E.U16 R171, desc[UR20][R54.64] ;  /* 0x0000001436ab2981 */ /* 0x000ea8000c1e1500 */
[----:B------:R0:W-:Y:S04]  /*53f0*/  STS.U16 [R185+UR9+0x10a00], R176 ;  /* 0x010a00b0b9007988 */ /* 0x0001e80008000409 */
[----:B------:R-:W2:Y:S01]  /*5400*/  @P2 LDG.E.U16 R174, desc[UR20][R30.64] ;  /* 0x000000141eae2981 */ /* 0x000ea2000c1e1500 */
[----:B0-----:R-:W-:-:S03]  /*5410*/  PRMT R176, RZ, 0x7610, R176 ;  /* 0x00007610ffb07816 */ /* 0x001fc600000000b0 */
[----:B------:R0:W-:Y:S04]  /*5420*/  STS.U16 [R185+UR9+0x10e00], R178 ;  /* 0x010e00b2b9007988 */ /* 0x0001e80008000409 */
[----:B------:R-:W2:Y:S01]  /*5430*/  @P2 LDG.E.U16 R176, desc[UR20][R34.64] ;  /* 0x0000001422b02981 */ /* 0x000ea2000c1e1500 */
[----:B0-----:R-:W-:-:S03]  /*5440*/  PRMT R178, RZ, 0x7610, R178 ;  /* 0x00007610ffb27816 */ /* 0x001fc600000000b2 */
[----:B------:R0:W-:Y:S01]  /*5450*/  STS.U16 [R185+UR9+0x11200], R180 ;  /* 0x011200b4b9007988 */ /* 0x0001e20008000409 */
[----:B------:R-:W-:-:S03]  /*5460*/  PRMT R164, RZ, 0x7610, R164 ;  /* 0x00007610ffa47816 */ /* 0x000fc600000000a4 */
[----:B------:R-:W2:Y:S04]  /*5470*/  @P2 LDG.E.U16 R178, desc[UR20][R38.64] ;  /* 0x0000001426b22981 */ /* 0x000ea8000c1e1500 */
[----:B------:R1:W-:Y:S01]  /*5480*/  STS.U16 [R185+UR9+0x11600], R182 ;  /* 0x011600b6b9007988 */ /* 0x0003e20008000409 */
[----:B0-----:R-:W-:Y:S02]  /*5490*/  PRMT R180, RZ, 0x7610, R180 ;  /* 0x00007610ffb47816 */ /* 0x001fe400000000b4 */
[----:B------:R-:W-:Y:S01]  /*54a0*/  PRMT R245, RZ, 0x7610, R245 ;  /* 0x00007610fff57816 */ /* 0x000fe200000000f5 */
[----:B------:R-:W2:Y:S04]  /*54b0*/  @P2 LDG.E.U16 R164, desc[UR20][R18.64] ;  /* 0x0000001412a42981 */ /* 0x000ea8000c1e1500 */
[----:B------:R-:W2:Y:S01]  /*54c0*/  @P2 LDG.E.U16 R180, desc[UR20][R42.64] ;  /* 0x000000142ab42981 */ /* 0x000ea2000c1e1500 */
[----:B-1----:R-:W-:-:S03]  /*54d0*/  PRMT R182, RZ, 0x7610, R182 ;  /* 0x00007610ffb67816 */ /* 0x002fc600000000b6 */
[----:B------:R-:W2:Y:S04]  /*54e0*/  @P2 LDG.E.U16 R245, desc[UR20][R62.64] ;  /* 0x000000143ef52981 */ /* 0x000ea8000c1e1500 */
[----:B------:R-:W2:Y:S01]  /*54f0*/  @P2 LDG.E.U16 R182, desc[UR20][R46.64] ;  /* 0x000000142eb62981 */ /* 0x000ea2000c1e1500 */
[----:B------:R-:W-:-:S06]  /*5500*/  PRMT R241, RZ, 0x7610, R241 ;  /* 0x00007610fff17816 */ /* 0x000fcc00000000f1 */
[----:B------:R-:W2:Y:S04]  /*5510*/  @P2 LDG.E.U16 R241, desc[UR20][R58.64] ;  /* 0x000000143af12981 */ /* 0x000ea8000c1e1500 */
[----:B------:R0:W-:Y:S04]  /*5520*/  STS.U16 [R185+UR9+0x10200], R242 ;  /* 0x010200f2b9007988 */ /* 0x0001e80008000409 */
[----:B------:R1:W-:Y:S04]  /*5530*/  STS.U16 [R185+UR9+0x10600], R244 ;  /* 0x010600f4b9007988 */ /* 0x0003e80008000409 */
[----:B-----5:R5:W-:Y:S01]  /*5540*/  STS.U16 [R233+UR9], R168 ;  /* 0x000000a8e9007988 */ /* 0x020be20008000409 */
[----:B0-----:R-:W-:-:S03]  /*5550*/  PRMT R242, RZ, 0x7610, R242 ;  /* 0x00007610fff27816 */ /* 0x001fc600000000f2 */
[----:B------:R0:W-:Y:S01]  /*5560*/  STS.U16 [R233+UR9+0x400], R234 ;  /* 0x000400eae9007988 */ /* 0x0001e20008000409 */
[----:B-1----:R-:W-:-:S03]  /*5570*/  PRMT R244, RZ, 0x7610, R244 ;  /* 0x00007610fff47816 */ /* 0x002fc600000000f4 */
[----:B------:R1:W-:Y:S01]  /*5580*/  STS.U16 [R233+UR9+0x800], R236 ;  /* 0x000800ece9007988 */ /* 0x0003e20008000409 */
[----:B-----5:R-:W-:-:S03]  /*5590*/  PRMT R168, RZ, 0x7610, R168 ;  /* 0x00007610ffa87816 */ /* 0x020fc600000000a8 */
[----:B------:R5:W-:Y:S01]  /*55a0*/  STS.U16 [R233+UR9+0xc00], R238 ;  /* 0x000c00eee9007988 */ /* 0x000be20008000409 */
        /* <DEDUP_REMOVED lines=17> */
[----:B------:R-:W5:Y:S01]  /*56c0*/  @P2 LDG.E.U16 R168, desc[UR20][R66.64] ;  /* 0x0000001442a82981 */ /* 0x000f62000c1e1500 */
[----:B0-----:R-:W-:-:S03]  /*56d0*/  PRMT R237, RZ, 0x7610, R237 ;  /* 0x00007610ffed7816 */ /* 0x001fc600000000ed */
[----:B------:R-:W5:Y:S01]  /*56e0*/  @P2 LDG.E.U16 R234, desc[UR20][R114.64] ;  /* 0x0000001472ea2981 */ /* 0x000f62000c1e1500 */
[----:B-1----:R-:W-:-:S03]  /*56f0*/  PRMT R239, RZ, 0x7610, R239 ;  /* 0x00007610ffef7816 */ /* 0x002fc600000000ef */
        /* <DEDUP_REMOVED lines=12> */
[----:B---3--:R0:W-:Y:S04]  /*57c0*/  STS.U16 [R233+UR9+0x5000], R169 ;  /* 0x005000a9e9007988 */ /* 0x0081e80008000409 */
[----:B----4-:R1:W-:Y:S04]  /*57d0*/  STS.U16 [R233+UR9+0x3400], R170 ;  /* 0x003400aae9007988 */ /* 0x0103e80008000409 */
[----:B--2---:R2:W-:Y:S01]  /*57e0*/  STS.U16 [R233+UR9+0x5400], R171 ;  /* 0x005400abe9007988 */ /* 0x0045e20008000409 */
[----:B0-----:R-:W-:-:S02]  /*57f0*/  PRMT R169, RZ, 0x7610, R169 ;  /* 0x00007610ffa97816 */ /* 0x001fc400000000a9 */
[----:B-1----:R-:W-:Y:S01]  /*5800*/  PRMT R170, RZ, 0x7610, R170 ;  /* 0x00007610ffaa7816 */ /* 0x002fe200000000aa */
[----:B------:R0:W-:Y:S01]  /*5810*/  STS.U16 [R233+UR9+0x3800], R172 ;  /* 0x003800ace9007988 */ /* 0x0001e20008000409 */
[----:B--2---:R-:W-:-:S03]  /*5820*/  PRMT R171, RZ, 0x7610, R171 ;  /* 0x00007610ffab7816 */ /* 0x004fc600000000ab */
[----:B------:R-:W2:Y:S04]  /*5830*/  @P2 LDG.E.U16 R169, desc[UR20][R28.64] ;  /* 0x000000141ca92981 */ /* 0x000ea8000c1e1500 */
[----:B------:R-:W3:Y:S01]  /*5840*/  @P2 LDG.E.U16 R170, desc[UR20][R192.64] ;  /* 0x00000014c0aa2981 */ /* 0x000ee2000c1e1500 */
[----:B0-----:R-:W-:-:S03]  /*5850*/  PRMT R172, RZ, 0x7610, R172 ;  /* 0x00007610ffac7816 */ /* 0x001fc600000000ac */
[----:B------:R-:W4:Y:S04]  /*5860*/  @P2 LDG.E.U16 R171, desc[UR20][R32.64] ;  /* 0x0000001420ab2981 */ /* 0x000f28000c1e1500 */
[----:B------:R0:W-:Y:S04]  /*5870*/  STS.U16 [R233+UR9+0x3c00], R174 ;  /* 0x003c00aee9007988 */ /* 0x0001e80008000409 */
[----:B------:R-:W2:Y:S01]  /*5880*/  @P2 LDG.E.U16 R172, desc[UR20][R188.64] ;  /* 0x00000014bcac2981 */ /* 0x000ea2000c1e1500 */
[----:B0-----:R-:W-:-:S03]  /*5890*/  PRMT R174, RZ, 0x7610, R174 ;  /* 0x00007610ffae7816 */ /* 0x001fc600000000ae */
[----:B------:R0:W-:Y:S04]  /*58a0*/  STS.U16 [R233+UR9+0x4000], R176 ;  /* 0x004000b0e9007988 */ /* 0x0001e80008000409 */
[----:B------:R-:W2:Y:S01]  /*58b0*/  @P2 LDG.E.U16 R174, desc[UR20][R8.64] ;  /* 0x0000001408ae2981 */ /* 0x000ea2000c1e1500 */
[----:B0-----:R-:W-:-:S03]  /*58c0*/  PRMT R176, RZ, 0x7610, R176 ;  /* 0x00007610ffb07816 */ /* 0x001fc600000000b0 */
[----:B------:R0:W-:Y:S04]  /*58d0*/  STS.U16 [R233+UR9+0x4400], R178 ;  /* 0x004400b2e9007988 */ /* 0x0001e80008000409 */
[----:B------:R-:W2:Y:S01]  /*58e0*/  @P2 LDG.E.U16 R176, desc[UR20][R12.64] ;  /* 0x000000140cb02981 */ /* 0x000ea2000c1e1500 */
[----:B0-----:R-:W-:-:S03]  /*58f0*/  PRMT R178, RZ, 0x7610, R178 ;  /* 0x00007610ffb27816 */ /* 0x001fc600000000b2 */
[----:B------:R0:W-:Y:S04]  /*5900*/  STS.U16 [R233+UR9+0x4800], R180 ;  /* 0x004800b4e9007988 */ /* 0x0001e80008000409 */
[----:B------:R1:W-:Y:S04]  /*5910*/  STS.U16 [R233+UR9+0x3000], R164 ;  /* 0x003000a4e9007988 */ /* 0x0003e80008000409 */
[----:B------:R-:W2:Y:S01]  /*5920*/  @P2 LDG.E.U16 R178, desc[UR20][R16.64] ;  /* 0x0000001410b22981 */ /* 0x000ea2000c1e1500 */
[----:B0-----:R-:W-:Y:S02]  /*5930*/  PRMT R180, RZ, 0x7610, R180 ;  /* 0x00007610ffb47816 */ /* 0x001fe400000000b4 */
[----:B-1----:R-:W-:Y:S01]  /*5940*/  PRMT R164, RZ, 0x7610, R164 ;  /* 0x00007610ffa47816 */ /* 0x002fe200000000a4 */
[----:B------:R0:W-:Y:S04]  /*5950*/  STS.U16 [R233+UR9+0x4c00], R182 ;  /* 0x004c00b6e9007988 */ /* 0x0001e80008000409 */
[----:B------:R-:W4:Y:S04]  /*5960*/  @P2 LDG.E.U16 R180, desc[UR20][R20.64] ;  /* 0x0000001414b42981 */ /* 0x000f28000c1e1500 */
[----:B------:R1:W-:Y:S01]  /*5970*/  STS.U16 [R233+UR9+0x5c00], R245 ;  /* 0x005c00f5e9007988 */ /* 0x0003e20008000409 */
[----:B0-----:R-:W-:-:S03]  /*5980*/  PRMT R182, RZ, 0x7610, R182 ;  /* 0x00007610ffb67816 */ /* 0x001fc600000000b6 */
[----:B------:R-:W4:Y:S04]  /*5990*/  @P2 LDG.E.U16 R164, desc[UR20][R196.64] ;  /* 0x00000014c4a42981 */ /* 0x000f28000c1e1500 */
[----:B------:R-:W4:Y:S01]  /*59a0*/  @P2 LDG.E.U16 R182, desc[UR20][R24.64] ;  /* 0x0000001418b62981 */ /* 0x000f22000c1e1500 */
[----:B-1----:R-:W-:Y:S02]  /*59b0*/  PRMT R245, RZ, 0x7610, R245 ;  /* 0x00007610fff57816 */ /* 0x002fe400000000f5 */
[----:B------:R-:W-:-:S04]  /*59c0*/  PRMT R247, RZ, 0x7610, R247 ;  /* 0x00007610fff77816 */ /* 0x000fc800000000f7 */
[----:B------:R-:W4:Y:S04]  /*59d0*/  @P2 LDG.E.U16 R245, desc[UR20][R36.64] ;  /* 0x0000001424f52981 */ /* 0x000f28000c1e1500 */
[----:B------:R-:W-:Y:S04]  /*59e0*/  STS.U16 [R233+UR9+0x5800], R241 ;  /* 0x005800f1e9007988 */ /* 0x000fe80008000409 */
[----:B------:R-:W4:Y:S04]  /*59f0*/  @P2 LDG.E.U16 R247, desc[UR20][R40.64] ;  /* 0x0000001428f72981 */ /* 0x000f28000c1e1500 */
[----:B-----5:R0:W-:Y:S04]  /*5a00*/  STS.U16 [R233+UR9+0x6000], R168 ;  /* 0x006000a8e9007988 */ /* 0x0201e80008000409 */
[----:B------:R1:W-:Y:S04]  /*5a10*/  STS.U16 [R233+UR9+0x6400], R234 ;  /* 0x006400eae9007988 */ /* 0x0003e80008000409 */
        /* <DEDUP_REMOVED lines=40> */
[----:B------:R-:W-:-:S04]  /*5ca0*/  IMAD R167, R167, R4, RZ ;  /* 0x00000004a7a77224 */ /* 0x000fc800078e02ff */
[----:B------:R-:W-:-:S04]  /*5cb0*/  IMAD R167, R4, 0x4, R167 ;  /* 0x0000000404a77824 */ /* 0x000fc800078e02a7 */
[----:B------:R-:W-:-:S04]  /*5cc0*/  IMAD R167, R4, 0x4, R167 ;  /* 0x0000000404a77824 */ /* 0x000fc800078e02a7 */
[----:B------:R-:W-:-:S04]  /*5cd0*/  IMAD R167, R4, 0x4, R167 ;  /* 0x0000000404a77824 */ /* 0x000fc800078e02a7 */
[----:B------:R-:W-:Y:S01]  /*5ce0*/  IMAD R249, R4, 0x4, R167 ;  /* 0x0000000404f97824 */ /* 0x000fe200078e02a7 */
[----:B------:R-:W-:Y:S02]  /*5cf0*/  SHF.R.S32.HI R167, RZ, 0x1f, R162 ;  /* 0x0000001fffa77819 */ /* 0x000fe400000114a2 */
[----:B------:R-:W-:Y:S02]  /*5d00*/  ISETP.NE.U32.AND P0, PT, R160, RZ, PT ;  /* 0x000000ffa000720c */ /* 0x000fe40003f05070 */
[----:B------:R-:W-:Y:S01]  /*5d10*/  SHF.L.U64.HI R167, R162, 0x1, R167 ;  /* 0x00000001a2a77819 */ /* 0x000fe200000102a7 */
[--C-:B------:R-:W-:Y:S01]  /*5d20*/  IMAD R162, R4, 0x4, R249.reuse ;  /* 0x0000000404a27824 */ /* 0x100fe200078e02f9 */
[----:B------:R-:W-:Y:S02]  /*5d30*/  SHF.R.S32.HI R160, RZ, 0x1f, R249 ;  /* 0x0000001fffa07819 */ /* 0x000fe400000114f9 */
[C---:B------:R-:W-:Y:S01]  /*5d40*/  LEA R241, P2, R249.reuse, R166, 0x1 ;  /* 0x000000a6f9f17211 */ /* 0x040fe200078408ff */
[----:B--2---:R0:W-:Y:S04]  /*5d50*/  STS.U16 [R185+UR9+0x3a00], R169 ;  /* 0x003a00a9b9007988 */ /* 0x0041e80008000409 */
[----:B---3--:R1:W-:Y:S04]  /*5d60*/  STS.U16 [R185+UR9+0x1e00], R170 ;  /* 0x001e00aab9007988 */ /* 0x0083e80008000409 */
[----:B----4-:R2:W-:Y:S01]  /*5d70*/  STS.U16 [R185+UR9+0x3e00], R171 ;  /* 0x003e00abb9007988 */ /* 0x0105e20008000409 */
[----:B0-----:R-:W-:-:S02]  /*5d80*/  LEA.HI.X R169, R249, R167, R160, 0x1, P2 ;  /* 0x000000a7f9a97211 */ /* 0x001fc400010f0ca0 */
[CC--:B-1----:R-:W-:Y:S02]  /*5d90*/  LEA R170, P2, R162.reuse, R166.reuse, 0x1 ;  /* 0x000000a6a2aa7211 */ /* 0x0c2fe400078408ff */
[----:B--2---:R-:W-:Y:S01]  /*5da0*/  SHF.R.S32.HI R171, RZ, 0x1f, R162 ;  /* 0x0000001fffab7819 */ /* 0x004fe200000114a2 */
[----:B------:R0:W-:Y:S01]  /*5db0*/  STS.U16 [R185+UR9+0x2200], R172 ;  /* 0x002200acb9007988 */ /* 0x0001e20008000409 */
[----:B------:R-:W-:Y:S02]  /*5dc0*/  SHF.R.S32.HI R160, RZ, 0x1f, R173 ;  /* 0x0000001fffa07819 */ /* 0x000fe400000114ad */
[----:B------:R-:W-:Y:S01]  /*5dd0*/  LEA.HI.X R171, R162, R167, R171, 0x1, P2 ;  /* 0x000000a7a2ab7211 */ /* 0x000fe200010f0cab */
[----:B------:R1:W-:Y:S01]  /*5de0*/  STS.U16 [R185+UR9+0x2600], R174 ;  /* 0x002600aeb9007988 */ /* 0x0003e20008000409 */
[----:B0-----:R-:W-:-:S04]  /*5df0*/  LEA R172, P2, R173, R166, 0x1 ;  /* 0x000000a6adac7211 */ /* 0x001fc800078408ff */
[-C--:B------:R-:W-:Y:S02]  /*5e00*/  LEA.HI.X R173, R173, R167.reuse, R160, 0x1, P2 ;  /* 0x000000a7adad7211 */ /* 0x080fe400010f0ca0 */
[----:B------:R-:W-:Y:S02]  /*5e10*/  SHF.R.S32.HI R160, RZ, 0x1f, R175 ;  /* 0x0000001fffa07819 */ /* 0x000fe400000114af */
[CC--:B-1----:R-:W-:Y:S01]  /*5e20*/  LEA R174, P2, R175.reuse, R166.reuse, 0x1 ;  /* 0x000000a6afae7211 */ /* 0x0c2fe200078408ff */
[----:B------:R0:W-:Y:S03]  /*5e30*/  STS.U16 [R185+UR9+0x2a00], R176 ;  /* 0x002a00b0b9007988 */ /* 0x0001e60008000409 */
[----:B------:R-:W-:Y:S02]  /*5e40*/  LEA.HI.X R175, R175, R167, R160, 0x1, P2 ;  /* 0x000000a7afaf7211 */ /* 0x000fe400010f0ca0 */
[----:B------:R-:W-:Y:S01]  /*5e50*/  SHF.R.S32.HI R160, RZ, 0x1f, R177 ;  /* 0x0000001fffa07819 */ /* 0x000fe200000114b1 */
[----:B------:R1:W-:Y:S01]  /*5e60*/  STS.U16 [R185+UR9+0x2e00], R178 ;  /* 0x002e00b2b9007988 */ /* 0x0003e20008000409 */
[----:B0-----:R-:W-:-:S04]  /*5e70*/  LEA R176, P2, R177, R166, 0x1 ;  /* 0x000000a6b1b07211 */ /* 0x001fc800078408ff */
[-C--:B------:R-:W-:Y:S02]  /*5e80*/  LEA.HI.X R177, R177, R167.reuse, R160, 0x1, P2 ;  /* 0x000000a7b1b17211 */ /* 0x080fe400010f0ca0 */
[----:B------:R-:W-:Y:S02]  /*5e90*/  SHF.R.S32.HI R160, RZ, 0x1f, R179 ;  /* 0x0000001fffa07819 */ /* 0x000fe400000114b3 */
[C---:B-1----:R-:W-:Y:S01]  /*5ea0*/  LEA R178, P2, R179.reuse, R166, 0x1 ;  /* 0x000000a6b3b27211 */ /* 0x042fe200078408ff */
[----:B------:R0:W-:Y:S03]  /*5eb0*/  STS.U16 [R185+UR9+0x3200], R180 ;  /* 0x003200b4b9007988 */ /* 0x0001e60008000409 */
[----:B------:R-:W-:Y:S01]  /*5ec0*/  LEA.HI.X R179, R179, R167, R160, 0x1, P2 ;  /* 0x000000a7b3b37211 */ /* 0x000fe200010f0ca0 */
[----:B------:R1:W-:Y:S01]  /*5ed0*/  STS.U16 [R185+UR9+0x1a00], R164 ;  /* 0x001a00a4b9007988 */ /* 0x0003e20008000409 */
[----:B------:R-:W-:Y:S01]  /*5ee0*/  SHF.R.S32.HI R160, RZ, 0x1f, R181 ;  /* 0x0000001fffa07819 */ /* 0x000fe200000114b5 */
[----:B------:R-:W-:Y:S01]  /*5ef0*/  IMAD R162, R165, R4, RZ ;  /* 0x00000004a5a27224 */ /* 0x000fe200078e02ff */
[----:B0-----:R-:W-:Y:S01]  /*5f00*/  LEA R180, P2, R181, R166, 0x1 ;  /* 0x000000a6b5b47211 */ /* 0x001fe200078408ff */
[----:B------:R0:W-:Y:S01]  /*5f10*/  STS.U16 [R185+UR9+0x3600], R182 ;  /* 0x003600b6b9007988 */ /* 0x0001e20008000409 */
[----:B-1----:R-:W-:-:S02]  /*5f20*/  IMAD R164, R243, R4, RZ ;  /* 0x00000004f3a47224 */ /* 0x002fc400078e02ff */
[----:B------:R-:W-:Y:S02]  /*5f30*/  LEA.HI.X R181, R181, R167, R160, 0x1, P2 ;  /* 0x000000a7b5b57211 */ /* 0x000fe400010f0ca0 */
[----:B------:R-:W-:Y:S01]  /*5f40*/  SHF.R.S32.HI R160, RZ, 0x1f, R183 ;  /* 0x0000001fffa07819 */ /* 0x000fe200000114b7 */
[----:B------:R-:W-:Y:S01]  /*5f50*/  IMAD.SHL.U32 R243, R164, 0x2, RZ ;  /* 0x00000002a4f37824 */ /* 0x000fe200078e00ff */
[----:B------:R1:W-:Y:S01]  /*5f60*/  STS.U16 [R185+UR9+0x4200], R245 ;  /* 0x004200f5b9007988 */ /* 0x0003e20008000409 */
[----:B0-----:R-:W-:Y:S01]  /*5f70*/  LEA R182, P2, R183, R166, 0x1 ;  /* 0x000000a6b7b67211 */ /* 0x001fe200078408ff */
[----:B------:R-:W-:-:S03]  /*5f80*/  IMAD R165, R163, R4, RZ ;  /* 0x00000004a3a57224 */ /* 0x000fc600078e02ff */
[----:B------:R-:W-:Y:S02]  /*5f90*/  LEA.HI.X R183, R183, R167, R160, 0x1, P2 ;  /* 0x000000a7b7b77211 */ /* 0x000fe400010f0ca0 */
[--C-:B------:R-:W-:Y:S01]  /*5fa0*/  IADD3 R160, P4, P5, R243, UR16, R166.reuse ;  /* 0x00000010f3a07c10 */ /* 0x100fe2000fd9e0a6 */
[C---:B-1----:R-:W-:Y:S02]  /*5fb0*/  IMAD.SHL.U32 R245, R162.reuse, 0x2, RZ ;  /* 0x00000002a2f57824 */ /* 0x042fe400078e00ff */
[----:B------:R-:W-:Y:S02]  /*5fc0*/  IMAD R243, R161, R4, RZ ;  /* 0x00000004a1f37224 */ /* 0x000fe400078e02ff */
[----:B------:R-:W-:Y:S01]  /*5fd0*/  IMAD.HI R163, R162, 0x2, RZ ;  /* 0x00000002a2a37827 */ /* 0x000fe200078e02ff */
[----:B------:R-:W-:Y:S01]  /*5fe0*/  IADD3 R162, P2, P3, R245, UR16, R166 ;  /* 0x00000010f5a27c10 */ /* 0x000fe2000fb5e0a6 */
[----:B------:R0:W-:Y:S02]  /*5ff0*/  STS.U16 [R185+UR9+0x4600], R247 ;  /* 0x004600f7b9007988 */ /* 0x0001e40008000409 */
[----:B------:R-:W-:-:S04]  /*6000*/  IMAD.HI R164, R164, 0x2, RZ ;  /* 0x00000002a4a47827 */ /* 0x000fc800078e02ff */
[----:B------:R-:W-:Y:S01]  /*6010*/  IMAD.SHL.U32 R245, R165, 0x2, RZ ;  /* 0x00000002a5f57824 */ /* 0x000fe200078e00ff */
[----:B------:R-:W-:Y:S01]  /*6020*/  IADD3.X R161, PT, PT, R164, UR17, R167, P4, P5 ;  /* 0x00000011a4a17c10 */ /* 0x000fe2000a7ea4a7 */
[----:B0-----:R-:W-:-:S03]  /*6030*/  IMAD.SHL.U32 R247, R243, 0x2, RZ ;  /* 0x00000002f3f77824 */ /* 0x001fc600078e00ff */
[--C-:B------:R-:W-:Y:S01]  /*6040*/  IADD3 R164, P5, P4, R245, UR16, R166.reuse ;  /* 0x00000010f5a47c10 */ /* 0x100fe2000fcbe0a6 */
[----:B------:R-:W-:Y:S01]  /*6050*/  IMAD.HI R165, R165, 0x2, RZ ;  /* 0x00000002a5a57827 */ /* 0x000fe200078e02ff */
[--C-:B------:R-:W-:Y:S02]  /*6060*/  IADD3.X R163, PT, PT, R163, UR17, R167.reuse, P2, P3 ;  /* 0x00000011a3a37c10 */ /* 0x100fe400097e64a7 */
[----:B------:R-:W-:Y:S01]  /*6070*/  IADD3 R166, P2, P3, R247, UR16, R166 ;  /* 0x00000010f7a67c10 */ /* 0x000fe2000fb5e0a6 */
[----:B------:R-:W-:Y:S01]  /*6080*/  IMAD.HI R243, R243, 0x2, RZ ;  /* 0x00000002f3f37827 */ /* 0x000fe200078e02ff */
[----:B------:R-:W-:-:S04]  /*6090*/  IADD3.X R165, PT, PT, R165, UR17, R167, P5, P4 ;  /* 0x00000011a5a57c10 */ /* 0x000fc8000afe84a7 */
[----:B------:R-:W-:Y:S02]  /*60a0*/  IADD3.X R167, PT, PT, R243, UR17, R167, P2, P3 ;  /* 0x00000011f3a77c10 */ /* 0x000fe400097e64a7 */
[----:B------:R-:W-:Y:S02]  /*60b0*/  IADD3 R172, P2, PT, R172, UR16, RZ ;  /* 0x00000010acac7c10 */ /* 0x000fe4000ff5e0ff */
[----:B------:R-:W-:Y:S02]  /*60c0*/  SHF.R.S32.HI R243, RZ, 0x1f, R232 ;  /* 0x0000001ffff37819 */ /* 0x000fe400000114e8 */
[----:B------:R-:W-:Y:S01]  /*60d0*/  IADD3.X R173, PT, PT, R173, UR17, RZ, P2, !PT ;  /* 0x00000011adad7c10 */ /* 0x000fe200097fe4ff */
[----:B------:R-:W-:Y:S01]  /*60e0*/  UIADD3 UR6, UPT, UPT, UR9, 0x12000, URZ ;  /* 0x0001200009067890 */ /* 0x000fe2000fffe0ff */
[----:B------:R-:W-:Y:S01]  /*60f0*/  IADD3 R180, P2, PT, R180, UR16, RZ ;  /* 0x00000010b4b47c10 */ /* 0x000fe2000ff5e0ff */
[----:B------:R-:W-:Y:S01]  /*6100*/  UIADD3 UR7, UPT, UPT, UR9, 0x8000, URZ ;  /* 0x0000800009077890 */ /* 0x000fe2000fffe0ff */
[----:B------:R-:W-:Y:S01]  /*6110*/  LEA.HI R243, R243, R232, RZ, 0x6 ;  /* 0x000000e8f3f37211 */ /* 0x000fe200078f30ff */
[----:B------:R-:W-:Y:S01]  /*6120*/  USHF.R.U32.HI UR6, URZ, 0x4, UR6 ;  /* 0x00000004ff067899 */ /* 0x000fe20008011606 */
[----:B------:R-:W-:Y:S01]  /*6130*/  IADD3.X R181, PT, PT, R181, UR17, RZ, P2, !PT ;  /* 0x00000011b5b57c10 */ /* 0x000fe200097fe4ff */
[----:B------:R-:W-:Y:S01]  /*6140*/  USHF.R.U32.HI UR7, URZ, 0x4, UR7 ;  /* 0x00000004ff077899 */ /* 0x000fe20008011607 */
[----:B------:R-:W-:Y:S01]  /*6150*/  ISETP.LT.OR P2, PT, R232, 0x40, P0 ;  /* 0x00000040e800780c */ /* 0x000fe20000741670 */
[----:B------:R-:W-:Y:S01]  /*6160*/  USGXT.U32 UR12, UR6, 0xe ;  /* 0x0000000e060c789a */ /* 0x000fe20008000000 */
[----:B------:R-:W-:Y:S01]  /*6170*/  IADD3 R170, P5, PT, R170, UR16, RZ ;  /* 0x00000010aaaa7c10 */ /* 0x000fe2000ffbe0ff */
[----:B------:R-:W-:Y:S01]  /*6180*/  USGXT.U32 UR14, UR7, 0xe ;  /* 0x0000000e070e789a */ /* 0x000fe20008000000 */
[----:B------:R-:W-:Y:S01]  /*6190*/  IADD3 R174, P3, PT, R174, UR16, RZ ;  /* 0x00000010aeae7c10 */ /* 0x000fe2000ff7e0ff */
[----:B------:R-:W-:Y:S01]  /*61a0*/  UIADD3 UR24, UP1, UPT, UR12, 0x80, URZ ;  /* 0x000000800c187890 */ /* 0x000fe2000ff3e0ff */
[----:B------:R-:W-:Y:S01]  /*61b0*/  IADD3.X R171, PT, PT, R171, UR17, RZ, P5, !PT ;  /* 0x00000011abab7c10 */ /* 0x000fe2000affe4ff */
[----:B------:R-:W-:Y:S01]  /*61c0*/  UIADD3 UR22, UP2, UPT, UR14, 0x2, URZ ;  /* 0x000000020e167890 */ /* 0x000fe2000ff5e0ff */
[----:B------:R-:W-:-:S02]  /*61d0*/  IADD3.X R175, PT, PT, R175, UR17, RZ, P3, !PT ;  /* 0x00000011afaf7c10 */ /* 0x000fc40009ffe4ff */
[----:B------:R-:W-:Y:S02]  /*61e0*/  IADD3 R178, P5, PT, R178, UR16, RZ ;  /* 0x00000010b2b27c10 */ /* 0x000fe4000ffbe0ff */
[----:B------:R-:W-:Y:S01]  /*61f0*/  IADD3 R182, P3, PT, R182, UR16, RZ ;  /* 0x00000010b6b67c10 */ /* 0x000fe2000ff7e0ff */
[----:B------:R-:W-:Y:S01]  /*6200*/  UMOV UR4, URZ ;  /* 0x000000ff00047c82 */ /* 0x000fe20008000000 */
[----:B------:R-:W-:Y:S01]  /*6210*/  UMOV UR5, URZ ;  /* 0x000000ff00057c82 */ /* 0x000fe20008000000 */
[----:B------:R-:W-:Y:S01]  /*6220*/  IADD3.X R179, PT, PT, R179, UR17, RZ, P5, !PT ;  /* 0x00000011b3b37c10 */ /* 0x000fe2000affe4ff */
[----:B------:R-:W-:Y:S01]  /*6230*/  UIADD3.X UR25, UPT, UPT, UR4, 0x40004040, URZ, UP1, !UPT ;  /* 0x4000404004197890 */ /* 0x000fe20008ffe4ff */
[----:B------:R-:W-:Y:S01]  /*6240*/  IADD3.X R183, PT, PT, R183, UR17, RZ, P3, !PT ;  /* 0x00000011b7b77c10 */ /* 0x000fe20009ffe4ff */
[----:B------:R-:W-:Y:S01]  /*6250*/  UIADD3.X UR23, UPT, UPT, UR5, 0x40004040, URZ, UP2, !UPT ;  /* 0x4000404005177890 */ /* 0x000fe200097fe4ff */
[----:B------:R-:W-:Y:S01]  /*6260*/  UMOV UR6, URZ ;  /* 0x000000ff00067c82 */ /* 0x000fe20008000000 */
[----:B------:R-:W-:Y:S01]  /*6270*/  IMAD.SHL.U32 R5, R5, 0x40, RZ ;  /* 0x0000004005057824 */ /* 0x000fe200078e00ff */
[----:B-----5:R-:W-:Y:S04]  /*6280*/  STS.U16 [R185+UR9+0x4a00], R168 ;  /* 0x004a00a8b9007988 */ /* 0x020fe80008000409 */
[----:B------:R0:W-:Y:S04]  /*6290*/  STS.U16 [R185+UR9+0x4e00], R234 ;  /* 0x004e00eab9007988 */ /* 0x0001e80008000409 */
[----:B------:R-:W-:Y:S04]  /*62a0*/  STS.U16 [R185+UR9+0x5200], R236 ;  /* 0x005200ecb9007988 */ /* 0x000fe80008000409 */
        /* <DEDUP_REMOVED lines=8> */
[----:B------:R1:W-:Y:S04]  /*6330*/  STS.U16 [R185+UR9+0x7600], R235 ;  /* 0x007600ebb9007988 */ /* 0x0003e80008000409 */
[----:B------:R2:W-:Y:S04]  /*6340*/  STS.U16 [R185+UR9+0x7a00], R237 ;  /* 0x007a00edb9007988 */ /* 0x0005e80008000409 */
[----:B------:R2:W-:Y:S01]  /*6350*/  STS.U16 [R185+UR9+0x7e00], R239 ;  /* 0x007e00efb9007988 */ /* 0x0005e20008000409 */
[----:B------:R3:W-:Y:S06]  /*6360*/  MEMBAR.ALL.CTA ;  /* 0x0000000000007992 */ /* 0x0007ec0000008000 */
[----:B---3--:R-:W3:Y:S01]  /*6370*/  FENCE.VIEW.ASYNC.S ;  /* 0x00000000000073c6 */ /* 0x008ee20000000000 */
[----:B0-----:R-:W-:Y:S01]  /*6380*/  SHF.R.S32.HI R234, RZ, 0x6, R243 ;  /* 0x00000006ffea7819 */ /* 0x001fe200000114f3 */
[----:B---3--:R-:W-:Y:S01]  /*6390*/  BAR.SYNC.DEFER_BLOCKING 0x0 ;  /* 0x0000000000007b1d */ /* 0x008fe20000010000 */
[----:B------:R-:W-:-:S02]  /*63a0*/  IADD3 R168, P4, PT, R241, UR16, RZ ;  /* 0x00000010f1a87c10 */ /* 0x000fc4000ff9e0ff */
[----:B------:R-:W-:Y:S02]  /*63b0*/  VIMNMX R234, PT, PT, R234, 0x1, !PT ;  /* 0x00000001eaea7848 */ /* 0x000fe40007fe0100 */
[----:B------:R-:W-:Y:S01]  /*63c0*/  IADD3.X R169, PT, PT, R169, UR17, RZ, P4, !PT ;  /* 0x00000011a9a97c10 */ /* 0x000fe2000a7fe4ff */
[----:B-1----:R-:W-:Y:S01]  /*63d0*/  IMAD.SHL.U32 R235, R4, 0x40, RZ ;  /* 0x0000004004eb7824 */ /* 0x002fe200078e00ff */
[----:B------:R-:W-:Y:S01]  /*63e0*/  IADD3 R176, P4, PT, R176, UR16, RZ ;  /* 0x00000010b0b07c10 */ /* 0x000fe2000ff9e0ff */
[----:B------:R-:W-:-:S03]  /*63f0*/  VIADD R4, R234, 0xffffffff ;  /* 0xffffffffea047836 */ /* 0x000fc60000000000 */
[----:B------:R-:W-:Y:S02]  /*6400*/  IADD3.X R177, PT, PT, R177, UR17, RZ, P4, !PT ;  /* 0x00000011b1b17c10 */ /* 0x000fe4000a7fe4ff */
[----:B------:R-:W-:Y:S01]  /*6410*/  ISETP.NE.U32.AND P3, PT, R4, RZ, PT ;  /* 0x000000ff0400720c */ /* 0x000fe20003f65070 */
[----:B--2---:R-:W-:-:S12]  /*6420*/  @P2 BRA `(.L_x_6) ;  /* 0x0000000000842947 */ /* 0x004fd80003800000 */
[----:B------:R-:W-:Y:S02]  /*6430*/  UIADD3 UR4, UPT, UPT, UR9, 0x10000, URZ ;  /* 0x0001000009047890 */ /* 0x000fe4000fffe0ff */
[----:B------:R-:W-:Y:S02]  /*6440*/  USHF.R.U32.HI UR18, URZ, 0x4, UR9 ;  /* 0x00000004ff127899 */ /* 0x000fe40008011609 */
[----:B------:R-:W-:Y:S02]  /*6450*/  USHF.R.U32.HI UR4, URZ, 0x4, UR4 ;  /* 0x00000004ff047899 */ /* 0x000fe40008011604 */
[----:B------:R-:W-:Y:S02]  /*6460*/  USGXT.U32 UR18, UR18, 0xe ;  /* 0x0000000e1212789a */ /* 0x000fe40008000000 */
[----:B------:R-:W-:Y:S02]  /*6470*/  USGXT.U32 UR16, UR4, 0xe ;  /* 0x0000000e0410789a */ /* 0x000fe40008000000 */
[----:B------:R-:W-:-:S02]  /*6480*/  UIADD3 UR34, UP2, UPT, UR18, 0x2, URZ ;  /* 0x0000000212227890 */ /* 0x000fc4000ff5e0ff */
[----:B------:R-:W-:Y:S01]  /*6490*/  UIADD3 UR36, UP1, UPT, UR16, 0x80, URZ ;  /* 0x0000008010247890 */ /* 0x000fe2000ff3e0ff */
[----:B------:R-:W-:Y:S01]  /*64a0*/  UMOV UR4, URZ ;  /* 0x000000ff00047c82 */ /* 0x000fe20008000000 */
[----:B------:R-:W-:Y:S01]  /*64b0*/  UMOV UR38, 0x0 ;  /* 0x0000000000267882 */ /* 0x000fe20000000000 */
[----:B------:R-:W-:Y:S02]  /*64c0*/  UIADD3.X UR35, UPT, UPT, UR4, 0x40004040, URZ, UP2, !UPT ;  /* 0x4000404004237890 */ /* 0x000fe400097fe4ff */
[----:B------:R-:W-:Y:S02]  /*64d0*/  UIADD3.X UR37, UPT, UPT, UR4, 0x40004040, URZ, UP1, !UPT ;  /* 0x4000404004257890 */ /* 0x000fe40008ffe4ff */
[----:B------:R-:W-:Y:S02]  /*64e0*/  UIADD3.64 UR28, UPT, UPT, UR34, 0x2, URZ ;  /* 0x00000002221c7897 */ /* 0x000fe4000fffe0ff */
[----:B------:R-:W-:Y:S02]  /*64f0*/  UIADD3.64 UR26, UPT, UPT, UR36, 0x80, URZ ;  /* 0x00000080241a7897 */ /* 0x000fe4000fffe0ff */
[----:B------:R-:W-:-:S02]  /*6500*/  UIADD3.64 UR32, UPT, UPT, UR34, 0x4, URZ ;  /* 0x0000000422207897 */ /* 0x000fc4000fffe0ff */
[----:B------:R-:W-:Y:S01]  /*6510*/  UIADD3.64 UR30, UPT, UPT, UR36, 0x100, URZ ;  /* 0x00000100241e7897 */ /* 0x000fe2000fffe0ff */
[----:B------:R-:W-:Y:S01]  /*6520*/  UMOV UR39, 0x4408490 ;  /* 0x0440849000277882 */ /* 0x000fe20000000000 */
[----:B------:R-:W-:Y:S01]  /*6530*/  UMOV UR19, 0x40004040 ;  /* 0x4000404000137882 */ /* 0x000fe20000000000 */
[----:B------:R-:W-:Y:S01]  /*6540*/  UMOV UR17, 0x40004040 ;  /* 0x4000404000117882 */ /* 0x000fe20000000000 */
[----:B------:R-:W-:Y:S01]  /*6550*/  UMOV UR40, 0x0 ;  /* 0x0000000000287882 */ /* 0x000fe20000000000 */
[----:B------:R-:W-:Y:S01]  /*6560*/  UMOV UR41, 0x4408490 ;  /* 0x0440849000297882 */ /* 0x000fe20000000000 */
[----:B------:R-:W-:Y:S01]  /*6570*/  UMOV UR42, 0x0 ;  /* 0x00000000002a7882 */ /* 0x000fe20000000000 */
[----:B------:R-:W-:Y:S01]  /*6580*/  UMOV UR43, 0x4408490 ;  /* 0x04408490002b7882 */ /* 0x000fe20000000000 */
[----:B------:R-:W-:Y:S01]  /*6590*/  UMOV UR4, UR11 ;  /* 0x0000000b00047c82 */ /* 0x000fe20008000000 */
[----:B------:R-:W-:Y:S01]  /*65a0*/  UMOV UR5, URZ ;  /* 0x000000ff00057c82 */ /* 0x000fe20008000000 */
[----:B------:R0:W-:Y:S01]  /*65b0*/  UTCHMMA gdesc[UR16], gdesc[UR18], tmem[UR8], tmem[UR38], idesc[UR39], !UPT ;  /* 0x00ff2612100075ea */ /* 0x0001e2000f800008 */
[----:B------:R-:W-:Y:S01]  /*65c0*/  UMOV UR44, 0x0 ;  /* 0x00000000002c7882 */ /* 0x000fe20000000000 */
[----:B------:R-:W-:Y:S01]  /*65d0*/  UMOV UR45, 0x4408490 ;  /* 0x04408490002d7882 */ /* 0x000fe20000000000 */
[----:B------:R0:W-:Y:S01]  /*65e0*/  UTCHMMA gdesc[UR36], gdesc[UR34], tmem[UR8], tmem[UR40], idesc[UR41], UPT ;  /* 0x00ff2822240075ea */ /* 0x0001e2000b800008 */
[----:B------:R-:W-:Y:S01]  /*65f0*/  UMOV UR4, UR4 ;  /* 0x0000000400047c82 */ /* 0x000fe20008000000 */
[----:B------:R0:W-:Y:S01]  /*6600*/  UTCHMMA gdesc[UR26], gdesc[UR28], tmem[UR8], tmem[UR42], idesc[UR43], UPT ;  /* 0x00ff2a1c1a0075ea */ /* 0x0001e2000b800008 */
[----:B------:R0:W-:Y:S01]  /*6610*/  UTCHMMA gdesc[UR30], gdesc[UR32], tmem[UR8], tmem[UR44], idesc[UR45], UPT ;  /* 0x00ff2c201e0075ea */ /* 0x0001e2000b800008 */
[----:B------:R0:W-:Y:S01]  /*6620*/  UTCBAR [UR4], URZ ;  /* 0x000000ff040073e9 */ /* 0x0001e200080000ff */
[----:B------:R-:W-:Y:S01]  /*6630*/  NOP ;  /* 0x0000000000007918 */ /* 0x000fe20000000000 */
.L_x_6:
[----:B------:R-:W-:Y:S05]  /*6640*/  @!P3 BRA `(.L_x_7) ;  /* 0x000000180050b947 */ /* 0x000fea0003800000 */
[----:B------:R-:W-:Y:S01]  /*6650*/  VIADD R184, R184, 0xffffffc0 ;  /* 0xffffffc0b8b87836 */ /* 0x000fe20000000000 */
[----:B0-----:R-:W-:Y:S02]  /*6660*/  UIADD3.64 UR18, UPT, UPT, UR24, 0x80, URZ ;  /* 0x0000008018127897 */ /* 0x001fe4000fffe0ff */
[----:B------:R-:W-:Y:S02]  /*6670*/  UIADD3.64 UR26, UPT, UPT, UR22, 0x2, URZ ;  /* 0x00000002161a7897 */ /* 0x000fe4000fffe0ff */
[----:B------:R-:W-:Y:S01]  /*6680*/  R2UR UR32, R184 ;  /* 0x00000000b82072ca */ /* 0x000fe200000e0000 */
[----:B------:R-:W-:Y:S02]  /*6690*/  UIADD3.64 UR28, UPT, UPT, UR24, 0x100, URZ ;  /* 0x00000100181c7897 */ /* 0x000fe4000fffe0ff */
[----:B------:R-:W-:Y:S01]  /*66a0*/  UIADD3.64 UR30, UPT, UPT, UR22, 0x4, URZ ;  /* 0x00000004161e7897 */ /* 0x000fe2000fffe0ff */
[----:B------:R-:W-:Y:S01]  /*66b0*/  UMOV UR5, 0x1 ;  /* 0x0000000100057882 */ /* 0x000fe20000000000 */
[----:B------:R-:W-:-:S10]  /*66c0*/  UMOV UR4, URZ ;  /* 0x000000ff00047c82 */ /* 0x000fd40008000000 */
.L_x_10:
[----:B------:R-:W-:Y:S01]  /*66d0*/  USHF.L.U32 UR6, UR6, 0x1f, URZ ;  /* 0x0000001f06067899 */ /* 0x000fe200080006ff */
[----:B0-----:R-:W-:-:S04]  /*66e0*/  SHF.R.U32.HI R237, RZ, 0x6, R187 ;  /* 0x00000006ffed7819 */ /* 0x001fc800000116bb */
[----:B------:R-:W-:Y:S01]  /*66f0*/  SGXT.U32 R237, R237, 0x2 ;  /* 0x00000002eded781a */ /* 0x000fe20000000000 */
[----:B------:R-:W-:-:S04]  /*6700*/  IMAD.U32 R184, RZ, RZ, UR6 ;  /* 0x00000006ffb87e24 */ /* 0x000fc8000f8e00ff */
[----:B------:R-:W0:Y:S02]  /*6710*/  SYNCS.PHASECHK.TRANS64.TRYWAIT P2, [UR11], R184 ;  /* 0x000000b8ff0075a7 */ /* 0x000e24000804110b */
[----:B0-----:R-:W-:Y:S05]  /*6720*/  @!P2 BRA `(.L_x_8) ;  /* 0x000000340090a947 */ /* 0x001fea0003800000 */
.L_x_16:
[----:B------:R-:W-:Y:S01]  /*6730*/  LOP3.LUT R184, R237, 0x4, RZ, 0xfc, !PT ;  /* 0x00000004edb87812 */ /* 0x000fe200078efcff */
[----:B------:R-:W-:Y:S01]  /*6740*/  IMAD.WIDE R230, R235, 0x2, R230 ;  /* 0x00000002ebe67825 */ /* 0x000fe200078e02e6 */
[C---:B------:R-:W-:Y:S02]  /*6750*/  ISETP.GE.AND P6, PT, R237.reuse, UR32, PT ;  /* 0x00000020ed007c0c */ /* 0x040fe4000bfc6270 */
[----:B------:R-:W-:Y:S02]  /*6760*/  ISETP.GE.AND P5, PT, R184, UR32, PT ;  /* 0x00000020b8007c0c */ /* 0x000fe4000bfa6270 */
[----:B------:R-:W-:Y:S02]  /*6770*/  LOP3.LUT R184, R237, 0x8, RZ, 0xfc, !PT ;  /* 0x00000008edb87812 */ /* 0x000fe400078efcff */
[----:B------:R-:W-:Y:S02]  /*6780*/  PRMT R234, RZ, 0x7610, R234 ;  /* 0x00007610ffea7816 */ /* 0x000fe400000000ea */
[----:B------:R-:W-:-:S02]  /*6790*/  ISETP.GE.AND P3, PT, R184, UR32, PT ;  /* 0x00000020b8007c0c */ /* 0x000fc4000bf66270 */
[----:B------:R-:W-:-:S03]  /*67a0*/  LOP3.LUT R184, R237, 0xc, RZ, 0xfc, !PT ;  /* 0x0000000cedb87812 */ /* 0x000fc600078efcff */
[----:B------:R-:W2:Y:S01]  /*67b0*/  @!P6 LDG.E.U16 R234, desc[UR20][R230.64] ;  /* 0x00000014e6eae981 */ /* 0x000ea2000c1e1500 */
[----:B------:R-:W-:Y:S02]  /*67c0*/  ISETP.GE.AND P2, PT, R184, UR32, PT ;  /* 0x00000020b8007c0c */ /* 0x000fe4000bf46270 */
[----:B------:R-:W-:-:S04]  /*67d0*/  LOP3.LUT R184, R237, 0x10, RZ, 0xfc, !PT ;  /* 0x00000010edb87812 */ /* 0x000fc800078efcff */
[----:B------:R-:W-:Y:S02]  /*67e0*/  ISETP.GE.AND P4, PT, R184, UR32, PT ;  /* 0x00000020b8007c0c */ /* 0x000fe4000bf86270 */
[----:B------:R-:W-:Y:S01]  /*67f0*/  LOP3.LUT R184, R237, 0x14, RZ, 0xfc, !PT ;  /* 0x00000014edb87812 */ /* 0x000fe200078efcff */
[----:B------:R-:W-:-:S03]  /*6800*/  IMAD.WIDE R228, R235, 0x2, R228 ;  /* 0x00000002ebe47825 */ /* 0x000fc600078e02e4 */
[----:B------:R-:W-:Y:S02]  /*6810*/  ISETP.GE.AND P6, PT, R184, UR32, PT ;  /* 0x00000020b8007c0c */ /* 0x000fe4000bfc6270 */
[----:B------:R-:W-:Y:S02]  /*6820*/  PRMT R184, RZ, 0x7610, R184 ;  /* 0x00007610ffb87816 */ /* 0x000fe400000000b8 */
[----:B------:R-:W-:Y:S01]  /*6830*/  LOP3.LUT R236, R237, 0x18, RZ, 0xfc, !PT ;  /* 0x00000018edec7812 */ /* 0x000fe200078efcff */
[----:B------:R-:W-:-:S03]  /*6840*/  IMAD.WIDE R226, R235, 0x2, R226 ;  /* 0x00000002ebe27825 */ /* 0x000fc600078e02e2 */
[----:B------:R-:W3:Y:S01]  /*6850*/  @!P5 LDG.E.U16 R184, desc[UR20][R228.64] ;  /* 0x00000014e4b8d981 */ /* 0x000ee2000c1e1500 */
[----:B------:R-:W-:Y:S02]  /*6860*/  ISETP.GE.AND P5, PT, R236, UR32, PT ;  /* 0x00000020ec007c0c */ /* 0x000fe4000bfa6270 */
[----:B------:R-:W-:Y:S02]  /*6870*/  PRMT R236, RZ, 0x7610, R236 ;  /* 0x00007610ffec7816 */ /* 0x000fe400000000ec */
[----:B------:R-:W-:Y:S01]  /*6880*/  LOP3.LUT R238, R237, 0x1c, RZ, 0xfc, !PT ;  /* 0x0000001cedee7812 */ /* 0x000fe200078efcff */
[----:B------:R-:W-:-:S03]  /*6890*/  IMAD.WIDE R224, R235, 0x2, R224 ;  /* 0x00000002ebe07825 */ /* 0x000fc600078e02e0 */
[----:B------:R-:W4:Y:S01]  /*68a0*/  @!P3 LDG.E.U16 R236, desc[UR20][R226.64] ;  /* 0x00000014e2ecb981 */ /* 0x000f22000c1e1500 */
[----:B------:R-:W-:Y:S02]  /*68b0*/  ISETP.GE.AND P3, PT, R238, UR32, PT ;  /* 0x00000020ee007c0c */ /* 0x000fe4000bf66270 */
[----:B------:R-:W-:Y:S02]  /*68c0*/  PRMT R238, RZ, 0x7610, R238 ;  /* 0x00007610ffee7816 */ /* 0x000fe400000000ee */
[----:B------:R-:W-:Y:S01]  /*68d0*/  LOP3.LUT R239, R237, 0x20, RZ, 0xfc, !PT ;  /* 0x00000020edef7812 */ /* 0x000fe200078efcff */
[----:B------:R-:W-:Y:S01]  /*68e0*/  IMAD.WIDE R168, R235, 0x2, R168 ;  /* 0x00000002eba87825 */ /* 0x000fe200078e02a8 */
[----:B------:R-:W-:Y:S02]  /*68f0*/  PRMT R240, RZ, 0x7610, R240 ;  /* 0x00007610fff07816 */ /* 0x000fe400000000f0 */
[----:B------:R-:W5:Y:S01]  /*6900*/  @!P2 LDG.E.U16 R238, desc[UR20][R224.64] ;  /* 0x00000014e0eea981 */ /* 0x000f62000c1e1500 */
[----:B------:R-:W-:-:S02]  /*6910*/  ISETP.GE.AND P2, PT, R239, UR32, PT ;  /* 0x00000020ef007c0c */ /* 0x000fc4000bf46270 */
[----:B------:R-:W-:Y:S01]  /*6920*/  LOP3.LUT R239, R237, 0x24, RZ, 0xfc, !PT ;  /* 0x00000024edef7812 */ /* 0x000fe200078efcff */
[----:B------:R-:W3:Y:S01]  /*6930*/  @!P4 LDG.E.U16 R240, desc[UR20][R168.64] ;  /* 0x00000014a8f0c981 */ /* 0x000ee2000c1e1500 */
[----:B------:R-:W-:Y:S01]  /*6940*/  PRMT R242, RZ, 0x7610, R242 ;  /* 0x00007610fff27816 */ /* 0x000fe200000000f2 */
[----:B------:R-:W-:Y:S01]  /*6950*/  IMAD.WIDE R170, R235, 0x2, R170 ;  /* 0x00000002ebaa7825 */ /* 0x000fe200078e02aa */
[----:B------:R-:W-:Y:S02]  /*6960*/  ISETP.GE.AND P4, PT, R239, UR32, PT ;  /* 0x00000020ef007c0c */ /* 0x000fe4000bf86270 */
[----:B------:R-:W-:Y:S01]  /*6970*/  LOP3.LUT R239, R237, 0x28, RZ, 0xfc, !PT ;  /* 0x00000028edef7812 */ /* 0x000fe200078efcff */
[----:B------:R-:W-:Y:S01]  /*6980*/  IMAD.WIDE R172, R235, 0x2, R172 ;  /* 0x00000002ebac7825 */ /* 0x000fe200078e02ac */
[----:B------:R-:W-:Y:S01]  /*6990*/  PRMT R244, RZ, 0x7610, R244 ;  /* 0x00007610fff47816 */ /* 0x000fe200000000f4 */
[----:B------:R-:W5:Y:S01]  /*69a0*/  @!P6 LDG.E.U16 R242, desc[UR20][R170.64] ;  /* 0x00000014aaf2e981 */ /* 0x000f62000c1e1500 */
[----:B------:R-:W-:-:S02]  /*69b0*/  ISETP.GE.AND P6, PT, R239, UR32, PT ;  /* 0x00000020ef007c0c */ /* 0x000fc4000bfc6270 */
[----:B------:R-:W-:Y:S01]  /*69c0*/  LOP3.LUT R239, R237, 0x2c, RZ, 0xfc, !PT ;  /* 0x0000002cedef7812 */ /* 0x000fe200078efcff */
[----:B------:R-:W-:Y:S01]  /*69d0*/  IMAD.WIDE R174, R235, 0x2, R174 ;  /* 0x00000002ebae7825 */ /* 0x000fe200078e02ae */
[----:B------:R-:W-:Y:S01]  /*69e0*/  PRMT R246, RZ, 0x7610, R246 ;  /* 0x00007610fff67816 */ /* 0x000fe200000000f6 */
[----:B------:R-:W5:Y:S01]  /*69f0*/  @!P5 LDG.E.U16 R244, desc[UR20][R172.64] ;  /* 0x00000014acf4d981 */ /* 0x000f62000c1e1500 */
        /* <DEDUP_REMOVED lines=11> */
[----:B------:R-:W-:Y:S02]  /*6ab0*/  LOP3.LUT R239, R237, 0x38, RZ, 0xfc, !PT ;  /* 0x00000038edef7812 */ /* 0x000fe400078efcff */
[----:B------:R-:W5:Y:S02]  /*6ac0*/  @!P6 LDG.E.U16 R252, desc[UR20][R180.64] ;  /* 0x00000014b4fce981 */ /* 0x000f64000c1e1500 */
[----:B------:R-:W-:Y:S01]  /*6ad0*/  ISETP.GE.AND P6, PT, R239, UR32, PT ;  /* 0x00000020ef007c0c */ /* 0x000fe2000bfc6270 */
[----:B------:R-:W-:Y:S01]  /*6ae0*/  IMAD.WIDE R160, R235, 0x2, R160 ;  /* 0x00000002eba07825 */ /* 0x000fe200078e02a0 */
[----:B------:R-:W-:-:S02]  /*6af0*/  PRMT R239, RZ, 0x7610, R239 ;  /* 0x00007610ffef7816 */ /* 0x000fc400000000ef */
[----:B------:R-:W-:-:S04]  /*6b00*/  LOP3.LUT R237, R237, 0x3c, RZ, 0xfc, !PT ;  /* 0x0000003ceded7812 */ /* 0x000fc800078efcff */
[----:B------:R-:W5:Y:S01]  /*6b10*/  @!P3 LDG.E.U16 R239, desc[UR20][R160.64] ;  /* 0x00000014a0efb981 */ /* 0x000f62000c1e1500 */
[----:B------:R-:W-:Y:S01]  /*6b20*/  ISETP.GE.AND P3, PT, R237, UR32, PT ;  /* 0x00000020ed007c0c */ /* 0x000fe2000bf66270 */
[C---:B------:R-:W-:Y:S01]  /*6b30*/  IMAD.WIDE R164, R235.reuse, 0x2, R164 ;  /* 0x00000002eba47825 */ /* 0x040fe200078e02a4 */
[----:B------:R-:W-:Y:S02]  /*6b40*/  PRMT R243, RZ, 0x7610, R243 ;  /* 0x00007610fff37816 */ /* 0x000fe400000000f3 */
[----:B------:R-:W-:Y:S01]  /*6b50*/  PRMT R250, RZ, 0x7610, R250 ;  /* 0x00007610fffa7816 */ /* 0x000fe200000000fa */
[C---:B------:R-:W-:Y:S01]  /*6b60*/  IMAD.WIDE R166, R235.reuse, 0x2, R166 ;  /* 0x00000002eba67825 */ /* 0x040fe200078e02a6 */
[----:B------:R-:W-:Y:S02]  /*6b70*/  PRMT R237, RZ, 0x7610, R237 ;  /* 0x00007610ffed7816 */ /* 0x000fe400000000ed */
[----:B------:R-:W-:Y:S01]  /*6b80*/  PRMT R241, RZ, 0x7610, R241 ;  /* 0x00007610fff17816 */ /* 0x000fe200000000f1 */
[C---:B------:R-:W-:Y:S01]  /*6b90*/  IMAD.WIDE R162, R235.reuse, 0x2, R162 ;  /* 0x00000002eba27825 */ /* 0x040fe200078e02a2 */
[----:B------:R-:W-:Y:S01]  /*6ba0*/  PRMT R245, RZ, 0x7610, R245 ;  /* 0x00007610fff57816 */ /* 0x000fe200000000f5 */
[----:B------:R-:W5:Y:S02]  /*6bb0*/  @!P6 LDG.E.U16 R243, desc[UR20][R164.64] ;  /* 0x00000014a4f3e981 */ /* 0x000f64000c1e1500 */
[----:B------:R-:W-:-:S02]  /*6bc0*/  IMAD.WIDE R182, R235, 0x2, R182 ;  /* 0x00000002ebb67825 */ /* 0x000fc400078e02b6 */
[----:B------:R-:W5:Y:S02]  /*6bd0*/  @!P2 LDG.E.U16 R241, desc[UR20][R162.64] ;  /* 0x00000014a2f1a981 */ /* 0x000f64000c1e1500 */
[----:B------:R-:W-:Y:S02]  /*6be0*/  IMAD.WIDE R178, R235, 0x2, R178 ;  /* 0x00000002ebb27825 */ /* 0x000fe400078e02b2 */
[----:B------:R-:W5:Y:S04]  /*6bf0*/  @!P5 LDG.E.U16 R237, desc[UR20][R182.64] ;  /* 0x00000014b6edd981 */ /* 0x000f68000c1e1500 */
[----:B------:R-:W5:Y:S04]  /*6c00*/  @!P4 LDG.E.U16 R250, desc[UR20][R178.64] ;  /* 0x00000014b2fac981 */ /* 0x000f68000c1e1500 */
[----:B------:R-:W5:Y:S01]  /*6c10*/  @!P3 LDG.E.U16 R245, desc[UR20][R166.64] ;  /* 0x00000014a6f5b981 */ /* 0x000f62000c1e1500 */
[----:B------:R-:W-:Y:S01]  /*6c20*/  BAR.SYNC.DEFER_BLOCKING 0x0 ;  /* 0x0000000000007b1d */ /* 0x000fe20000010000 */
[----:B------:R-:W-:-:S04]  /*6c30*/  IMAD.WIDE R30, R5, 0x2, R30 ;  /* 0x00000002051e7825 */ /* 0x000fc800078e021e */
        /* <DEDUP_REMOVED lines=14> */
[----:B------:R-:W-:Y:S01]  /*6d20*/  IMAD.WIDE R222, R5, 0x2, R222 ;  /* 0x0000000205de7825 */ /* 0x000fe200078e02de */
[----:B--2---:R0:W-:Y:S02]  /*6d30*/  STS.U16 [R233+UR9+0x12000], R234 ;  /* 0x012000eae9007988 */ /* 0x0041e40008000409 */
[----:B0-----:R-:W-:-:S04]  /*6d40*/  LOP3.LUT R234, R187, 0x3f, RZ, 0xc0, !PT ;  /* 0x0000003fbbea7812 */ /* 0x001fc800078ec0ff */
[----:B------:R-:W-:Y:S02]  /*6d50*/  ISETP.GE.AND P2, PT, R234, UR32, PT ;  /* 0x00000020ea007c0c */ /* 0x000fe4000bf46270 */
[----:B------:R-:W-:-:S11]  /*6d60*/  PRMT R234, RZ, 0x7610, R234 ;  /* 0x00007610ffea7816 */ /* 0x000fd600000000ea */
[----:B------:R-:W2:Y:S04]  /*6d70*/  @!P2 LDG.E.U16 R234, desc[UR20][R218.64] ;  /* 0x00000014daeaa981 */ /* 0x000ea8000c1e1500 */
[----:B----4-:R0:W-:Y:S02]  /*6d80*/  STS.U16 [R233+UR9+0x12400], R236 ;  /* 0x012400ece9007988 */ /* 0x0101e40008000409 */
[----:B0-----:R-:W-:Y:S02]  /*6d90*/  PRMT R236, RZ, 0x7610, R236 ;  /* 0x00007610ffec7816 */ /* 0x001fe400000000ec */
[----:B---3--:R0:W-:Y:S04]  /*6da0*/  STS.U16 [R233+UR9+0x12800], R240 ;  /* 0x012800f0e9007988 */ /* 0x0081e80008000409 */
[----:B------:R-:W3:Y:S01]  /*6db0*/  @!P2 LDG.E.U16 R236, desc[UR20][R214.64] ;  /* 0x00000014d6eca981 */ /* 0x000ee2000c1e1500 */
[----:B0-----:R-:W-:-:S03]  /*6dc0*/  PRMT R240, RZ, 0x7610, R240 ;  /* 0x00007610fff07816 */ /* 0x001fc600000000f0 */
[----:B-----5:R0:W-:Y:S04]  /*6dd0*/  STS.U16 [R233+UR9+0x12c00], R244 ;  /* 0x012c00f4e9007988 */ /* 0x0201e80008000409 */
[----:B------:R-:W4:Y:S01]  /*6de0*/  @!P2 LDG.E.U16 R240, desc[UR20][R206.64] ;  /* 0x00000014cef0a981 */ /* 0x000f22000c1e1500 */
[----:B0-----:R-:W-:-:S03]  /*6df0*/  PRMT R244, RZ, 0x7610, R244 ;  /* 0x00007610fff47816 */ /* 0x001fc600000000f4 */
[----:B------:R0:W-:Y:S04]  /*6e00*/  STS.U16 [R233+UR9+0x13000], R248 ;  /* 0x013000f8e9007988 */ /* 0x0001e80008000409 */
[----:B------:R-:W5:Y:S04]  /*6e10*/  @!P2 LDG.E.U16 R244, desc[UR20][R198.64] ;  /* 0x00000014c6f4a981 */ /* 0x000f68000c1e1500 */
[----:B------:R1:W-:Y:S01]  /*6e20*/  STS.U16 [R233+UR9+0x13400], R252 ;  /* 0x013400fce9007988 */ /* 0x0003e20008000409 */
[----:B0-----:R-:W-:-:S03]  /*6e30*/  PRMT R248, RZ, 0x7610, R248 ;  /* 0x00007610fff87816 */ /* 0x001fc600000000f8 */
[----:B------:R0:W-:Y:S01]  /*6e40*/  STS.U16 [R233+UR9+0x13800], R239 ;  /* 0x013800efe9007988 */ /* 0x0001e20008000409 */
[----:B-1----:R-:W-:-:S03]  /*6e50*/  PRMT R252, RZ, 0x7610, R252 ;  /* 0x00007610fffc7816 */ /* 0x002fc600000000fc */
[----:B------:R-:W5:Y:S04]  /*6e60*/  @!P2 LDG.E.U16 R248, desc[UR20][R190.64] ;  /* 0x00000014bef8a981 */ /* 0x000f68000c1e1500 */
[----:B------:R-:W5:Y:S01]  /*6e70*/  @!P2 LDG.E.U16 R252, desc[UR20][R10.64] ;  /* 0x000000140afca981 */ /* 0x000f62000c1e1500 */
[----:B0-----:R-:W-:-:S03]  /*6e80*/  PRMT R239, RZ, 0x7610, R239 ;  /* 0x00007610ffef7816 */ /* 0x001fc600000000ef */
[----:B------:R0:W-:Y:S04]  /*6e90*/  STS.U16 [R233+UR9+0x13c00], R243 ;  /* 0x013c00f3e9007988 */ /* 0x0001e80008000409 */
[----:B------:R1:W-:Y:S04]  /*6ea0*/  STS.U16 [R185+UR9+0x12200], R184 ;  /* 0x012200b8b9007988 */ /* 0x0003e80008000409 */
[----:B------:R1:W-:Y:S01]  /*6eb0*/  STS.U16 [R185+UR9+0x12600], R238 ;  /* 0x012600eeb9007988 */ /* 0x0003e20008000409 */
[----:B0-----:R-:W-:-:S03]  /*6ec0*/  PRMT R243, RZ, 0x7610, R243 ;  /* 0x00007610fff37816 */ /* 0x001fc600000000f3 */
[----:B------:R0:W-:Y:S01]  /*6ed0*/  STS.U16 [R185+UR9+0x12a00], R242 ;  /* 0x012a00f2b9007988 */ /* 0x0001e20008000409 */
[----:B-1----:R-:W-:-:S03]  /*6ee0*/  PRMT R184, RZ, 0x7610, R184 ;  /* 0x00007610ffb87816 */ /* 0x002fc600000000b8 */
[----:B------:R1:W-:Y:S01]  /*6ef0*/  STS.U16 [R185+UR9+0x12e00], R246 ;  /* 0x012e00f6b9007988 */ /* 0x0003e20008000409 */
[----:B------:R-:W-:-:S03]  /*6f00*/  PRMT R238, RZ, 0x7610, R238 ;  /* 0x00007610ffee7816 */ /* 0x000fc600000000ee */
        /* <DEDUP_REMOVED lines=8> */
[----:B------:R-:W5:Y:S01]  /*6f90*/  @!P2 LDG.E.U16 R184, desc[UR20][R222.64] ;  /* 0x00000014deb8a981 */ /* 0x000f62000c1e1500 */
[----:B-1----:R-:W-:-:S03]  /*6fa0*/  PRMT R241, RZ, 0x7610, R241 ;  /* 0x00007610fff17816 */ /* 0x002fc600000000f1 */
[----:B------:R-:W5:Y:S01]  /*6fb0*/  @!P2 LDG.E.U16 R238, desc[UR20][R210.64] ;  /* 0x00000014d2eea981 */ /* 0x000f62000c1e1500 */
[----:B------:R-:W-:-:S03]  /*6fc0*/  PRMT R245, RZ, 0x7610, R245 ;  /* 0x00007610fff57816 */ /* 0x000fc600000000f5 */
[----:B------:R-:W5:Y:S04]  /*6fd0*/  @!P2 LDG.E.U16 R242, desc[UR20][R202.64] ;  /* 0x00000014caf2a981 */ /* 0x000f68000c1e1500 */
[----:B------:R-:W5:Y:S04]  /*6fe0*/  @!P2 LDG.E.U16 R246, desc[UR20][R194.64] ;  /* 0x00000014c2f6a981 */ /* 0x000f68000c1e1500 */
[----:B------:R-:W5:Y:S04]  /*6ff0*/  @!P2 LDG.E.U16 R250, desc[UR20][R6.64] ;  /* 0x0000001406faa981 */ /* 0x000f68000c1e1500 */
[----:B------:R-:W5:Y:S04]  /*7000*/  @!P2 LDG.E.U16 R237, desc[UR20][R14.64] ;  /* 0x000000140eeda981 */ /* 0x000f68000c1e1500 */
[----:B------:R-:W5:Y:S04]  /*7010*/  @!P2 LDG.E.U16 R239, desc[UR20][R18.64] ;  /* 0x0000001412efa981 */ /* 0x000f68000c1e1500 */
[----:B------:R-:W5:Y:S04]  /*7020*/  @!P2 LDG.E.U16 R241, desc[UR20][R22.64] ;  /* 0x0000001416f1a981 */ /* 0x000f68000c1e1500 */
[----:B------:R-:W5:Y:S04]  /*7030*/  @!P2 LDG.E.U16 R243, desc[UR20][R26.64] ;  /* 0x000000141af3a981 */ /* 0x000f68000c1e1500 */
[----:B------:R-:W5:Y:S01]  /*7040*/  @!P2 LDG.E.U16 R245, desc[UR20][R30.64] ;  /* 0x000000141ef5a981 */ /* 0x000f62000c1e1500 */
        /* <DEDUP_REMOVED lines=17> */
[----:B0-----:R-:W-:-:S06]  /*7160*/  PRMT R234, RZ, 0x7610, R234 ;  /* 0x00007610ffea7816 */ /* 0x001fcc00000000ea */
[----:B------:R-:W2:Y:S04]  /*7170*/  @!P2 LDG.E.U16 R234, desc[UR20][R38.64] ;  /* 0x0000001426eaa981 */ /* 0x000ea8000c1e1500 */
[----:B---3--:R0:W-:Y:S02]  /*7180*/  STS.U16 [R233+UR9+0x8800], R236 ;  /* 0x008800ece9007988 */ /* 0x0081e40008000409 */
[----:B0-----:R-:W-:Y:S02]  /*7190*/  PRMT R236, RZ, 0x7610, R236 ;  /* 0x00007610ffec7816 */ /* 0x001fe400000000ec */
[----:B----4-:R0:W-:Y:S04]  /*71a0*/  STS.U16 [R233+UR9+0x9000], R240 ;  /* 0x009000f0e9007988 */ /* 0x0101e80008000409 */
        /* <DEDUP_REMOVED lines=8> */
[----:B0-----:R-:W-:-:S06]  /*7230*/  PRMT R248, RZ, 0x7610, R248 ;  /* 0x00007610fff87816 */ /* 0x001fcc00000000f8 */
[----:B------:R-:W5:Y:S01]  /*7240*/  @!P2 LDG.E.U16 R248, desc[UR20][R66.64] ;  /* 0x0000001442f8a981 */ /* 0x000f62000c1e1500 */
[----:B-1----:R-:W-:-:S06]  /*7250*/  PRMT R252, RZ, 0x7610, R252 ;  /* 0x00007610fffc7816 */ /* 0x002fcc00000000fc */
[----:B------:R-:W5:Y:S04]  /*7260*/  @!P2 LDG.E.U16 R252, desc[UR20][R118.64] ;  /* 0x0000001476fca981 */ /* 0x000f68000c1e1500 */
        /* <DEDUP_REMOVED lines=18> */
[----:B------:R-:W5:Y:S01]  /*7390*/  @!P2 LDG.E.U16 R184, desc[UR20][R34.64] ;  /* 0x0000001422b8a981 */ /* 0x000f62000c1e1500 */
[----:B------:R-:W-:-:S03]  /*73a0*/  PRMT R243, RZ, 0x7610, R243 ;  /* 0x00007610fff37816 */ /* 0x000fc600000000f3 */
[----:B------:R-:W5:Y:S01]  /*73b0*/  @!P2 LDG.E.U16 R238, desc[UR20][R46.64] ;  /* 0x000000142eeea981 */ /* 0x000f62000c1e1500 */
[----:B0-----:R-:W-:-:S03]  /*73c0*/  PRMT R245, RZ, 0x7610, R245 ;  /* 0x00007610fff57816 */ /* 0x001fc600000000f5 */
        /* <DEDUP_REMOVED lines=136> */
[----:B------:R-:W-:-:S04]  /*7c50*/  ULEA UR11, UR5, UR9, 0x3 ;  /* 0x00000009050b7291 */ /* 0x000fc8000f8e18ff */
[----:B------:R-:W-:Y:S01]  /*7c60*/  UIADD3 UR11, UPT, UPT, UR11, 0x14000, URZ ;  /* 0x000140000b0b7890 */ /* 0x000fe2000fffe0ff */
[----:B--2---:R0:W-:Y:S04]  /*7c70*/  STS.U16 [R185+UR9+0xc600], R234 ;  /* 0x00c600eab9007988 */ /* 0x0041e80008000409 */
[----:B---3--:R0:W-:Y:S04]  /*7c80*/  STS.U16 [R185+UR9+0xca00], R236 ;  /* 0x00ca00ecb9007988 */ /* 0x0081e80008000409 */
[----:B----4-:R0:W-:Y:S04]  /*7c90*/  STS.U16 [R185+UR9+0xd200], R240 ;  /* 0x00d200f0b9007988 */ /* 0x0101e80008000409 */
[----:B-----5:R0:W-:Y:S04]  /*7ca0*/  STS.U16 [R185+UR9+0xda00], R244 ;  /* 0x00da00f4b9007988 */ /* 0x0201e80008000409 */
[----:B------:R0:W-:Y:S04]  /*7cb0*/  STS.U16 [R185+UR9+0xe200], R248 ;  /* 0x00e200f8b9007988 */ /* 0x0001e80008000409 */
        /* <DEDUP_REMOVED lines=10> */
[----:B------:R0:W-:Y:S01]  /*7d60*/  STS.U16 [R185+UR9+0xfe00], R245 ;  /* 0x00fe00f5b9007988 */ /* 0x0001e20008000409 */
[----:B------:R1:W-:Y:S06]  /*7d70*/  MEMBAR.ALL.CTA ;  /* 0x0000000000007992 */ /* 0x0003ec0000008000 */
[----:B-1----:R-:W1:Y:S02]  /*7d80*/  FENCE.VIEW.ASYNC.S ;  /* 0x00000000000073c6 */ /* 0x002e640000000000 */
[----:B-1----:R-:W-:Y:S06]  /*7d90*/  BAR.SYNC.DEFER_BLOCKING 0x0 ;  /* 0x0000000000007b1d */ /* 0x002fec0000010000 */
[----:B------:R-:W-:Y:S05]  /*7da0*/  @P0 BRA `(.L_x_9) ;  /* 0x00000000004c0947 */ /* 0x000fea0003800000 */
[----:B------:R-:W-:Y:S01]  /*7db0*/  UMOV UR13, 0x40004040 ;  /* 0x40004040000d7882 */ /* 0x000fe20000000000 */
        /* <DEDUP_REMOVED lines=9> */
[----:B------:R1:W-:Y:S01]  /*7e50*/  UTCHMMA gdesc[UR12], gdesc[UR14], tmem[UR8], tmem[UR16], idesc[UR17], UPT ;  /* 0x00ff100e0c0075ea */ /* 0x0003e2000b800008 */
        /* <DEDUP_REMOVED lines=8> */
.L_x_9:
[----:B------:R-:W-:Y:S01]  /*7ee0*/  UIADD3 UR5, UPT, UPT, UR5, 0x1, URZ ;  /* 0x0000000105057890 */ /* 0x000fe2000fffe0ff */
[----:B------:R-:W-:Y:S01]  /*7ef0*/  VIADD R4, R4, 0xffffffff ;  /* 0xffffffff04047836 */ /* 0x000fe20000000000 */
[----:B------:R-:W-:Y:S02]  /*7f00*/  UIADD3 UR32, UPT, UPT, UR32, -0x40, URZ ;  /* 0xffffffc020207890 */ /* 0x000fe4000fffe0ff */
[----:B------:R-:W-:Y:S02]  /*7f10*/  UISETP.GT.AND UP1, UPT, UR5, 0x1, UPT ;  /* 0x000000010500788c */ /* 0x000fe4000bf24270 */
[----:B------:R-:W-:Y:S02]  /*7f20*/  ISETP.NE.U32.AND P2, PT, R4, RZ, PT ;  /* 0x000000ff0400720c */ /* 0x000fe40003f45070 */
[----:B-1----:R-:W-:Y:S02]  /*7f30*/  USEL UR6, URZ, 0x1, !UP1 ;  /* 0x00000001ff067887 */ /* 0x002fe4000c800000 */
[----:B------:R-:W-:-:S02]  /*7f40*/  USEL UR5, UR5, URZ, !UP1 ;  /* 0x000000ff05057287 */ /* 0x000fc4000c800000 */
[----:B------:R-:W-:-:S03]  /*7f50*/  ULOP3.LUT UR7, UR4, UR6, URZ, 0x3c, !UPT ;  /* 0x0000000604077292 */ /* 0x000fc6000f8e3cff */
[----:B------:R-:W-:-:S04]  /*7f60*/  UMOV UR6, UR4 ;  /* 0x0000000400067c82 */ /* 0x000fc80008000000 */
[----:B------:R-:W-:Y:S01]  /*7f70*/  UMOV UR4, UR7 ;  /* 0x0000000700047c82 */ /* 0x000fe20008000000 */
[----:B------:R-:W-:Y:S05]  /*7f80*/  @P2 BRA `(.L_x_10) ;  /* 0xffffffe400d02947 */ /* 0x000fea000383ffff */
.L_x_7:
[----:B------:R-:W-:Y:S01]  /*7f90*/  ISETP.GE.AND P0, PT, R232, 0x40, PT ;  /* 0x00000040e800780c */ /* 0x000fe20003f06270 */
[----:B------:R-:W1:-:S12]  /*7fa0*/  LDCU.128 UR12, c[0x0][0x390] ;  /* 0x00007200ff0c77ac */ /* 0x000e580008000c00 */
[----:B------:R-:W-:Y:S05]  /*7fb0*/  @!P0 BRA `(.L_x_11) ;  /* 0x0000000000108947 */ /* 0x000fea0003800000 */
[----:B------:R-:W-:-:S06]  /*7fc0*/  USHF.L.U32 UR6, UR6, 0x1f, URZ ;  /* 0x0000001f06067899 */ /* 0x000fcc00080006ff */
[----:B------:R-:W-:-:S04]  /*7fd0*/  IMAD.U32 R4, RZ, RZ, UR6 ;  /* 0x00000006ff047e24 */ /* 0x000fc8000f8e00ff */
[----:B------:R-:W2:Y:S02]  /*7fe0*/  SYNCS.PHASECHK.TRANS64.TRYWAIT P0, [UR11], R4 ;  /* 0x00000004ff0075a7 */ /* 0x000ea4000800110b */
[----:B--2---:R-:W-:Y:S05]  /*7ff0*/  @!P0 BRA `(.L_x_12) ;  /* 0x0000001c00688947 */ /* 0x004fea0003800000 */
.L_x_11:
[----:B------:R-:W-:Y:S01]  /*8000*/  BAR.SYNC.DEFER_BLOCKING 0x0 ;  /* 0x0000000000007b1d */ /* 0x000fe20000010000 */
[C---:B------:R-:W-:Y:S01]  /*8010*/  IMAD.SHL.U32 R112, R187.reuse, 0x100, RZ ;  /* 0x00000100bb707824 */ /* 0x040fe200078e00ff */
[----:B------:R-:W-:Y:S01]  /*8020*/  LEA R136, R136, UR9, 0x4 ;  /* 0x0000000988887c11 */ /* 0x000fe2000f8e20ff */
[----:B------:R-:W-:Y:S01]  /*8030*/  IMAD.SHL.U32 R114, R187, 0x40, RZ ;  /* 0x00000040bb727824 */ /* 0x000fe200078e00ff */
[----:B-1----:R-:W-:Y:S02]  /*8040*/  ISETP.GE.AND P0, PT, R135, UR14, PT ;  /* 0x0000000e87007c0c */ /* 0x002fe4000bf06270 */
[----:B------:R-:W-:Y:S01]  /*8050*/  LOP3.LUT R113, R112, 0x1000, RZ, 0xc0, !PT ;  /* 0x0000100070717812 */ /* 0x000fe200078ec0ff */
[C---:B------:R-:W-:Y:S01]  /*8060*/  IMAD.SHL.U32 R112, R187.reuse, 0x10, RZ ;  /* 0x00000010bb707824 */ /* 0x040fe200078e00ff */
[----:B------:R-:W-:Y:S01]  /*8070*/  LOP3.LUT R114, R114, 0x2000, RZ, 0xc0, !PT ;  /* 0x0000200072727812 */ /* 0x000fe200078ec0ff */
[----:B------:R-:W-:Y:S01]  /*8080*/  IMAD.SHL.U32 R187, R187, 0x8, RZ ;  /* 0x00000008bbbb7824 */ /* 0x000fe200078e00ff */
[----:B0-----:R-:W0:Y:S01]  /*8090*/  LDCU UR4, c[0x0][0x3b4] ;  /* 0x00007680ff0477ac */ /* 0x001e220008000800 */
[----:B------:R-:W-:-:S02]  /*80a0*/  ISETP.LT.AND P5, PT, R133, UR15, !P0 ;  /* 0x0000000f85007c0c */ /* 0x000fc4000c7a1270 */
[----:B------:R-:W-:Y:S02]  /*80b0*/  IADD3 R113, PT, PT, R114, UR9, R113 ;  /* 0x0000000972717c10 */ /* 0x000fe4000fffe071 */
[----:B------:R-:W-:Y:S02]  /*80c0*/  LOP3.LUT R112, R112, 0xf0, RZ, 0xc0, !PT ;  /* 0x000000f070707812 */ /* 0x000fe400078ec0ff */
[----:B------:R-:W-:Y:S02]  /*80d0*/  LOP3.LUT R187, R187, 0x300, RZ, 0xc0, !PT ;  /* 0x00000300bbbb7812 */ /* 0x000fe400078ec0ff */
[----:B------:R-:W-:Y:S02]  /*80e0*/  ISETP.LT.AND P2, PT, R186, UR15, !P0 ;  /* 0x0000000fba007c0c */ /* 0x000fe4000c741270 */
[----:B------:R-:W-:Y:S02]  /*80f0*/  IADD3 R187, PT, PT, R187, R113, R112 ;  /* 0x00000071bbbb7210 */ /* 0x000fe40007ffe070 */
[----:B------:R-:W-:Y:S01]  /*8100*/  ISETP.LT.AND P4, PT, R137, UR15, !P0 ;  /* 0x0000000f89007c0c */ /* 0x000fe2000c781270 */
[----:B------:R-:W1:Y:S02]  /*8110*/  @!P1 SYNCS.CCTL.IV [UR9+0x14000] ;  /* 0x01400000ff0099b1 */ /* 0x000e640008000009 */
[----:B-1----:R-:W-:Y:S06]  /*8120*/  BAR.SYNC.DEFER_BLOCKING 0x0 ;  /* 0x0000000000007b1d */ /* 0x002fec0000010000 */
[----:B------:R-:W-:Y:S01]  /*8130*/  LDTM.16dp32bit_t0_t15.x64 R4, tmem[UR10] ;  /* 0x0000000a000479ee */ /* 0x000fe20008b00000 */
[----:B------:R-:W1:Y:S01]  /*8140*/  LDTM.16dp32bit_t16_t31.x64 R4, tmem[UR10+0x40] ;  /* 0x0000400a000479ee */ /* 0x000e620008b20000 */
[----:B------:R-:W2:Y:S01]  /*8150*/  @!P1 SYNCS.CCTL.IV [UR9+0x14008] ;  /* 0x01400800ff0099b1 */ /* 0x000ea20008000009 */
[----:B------:R-:W-:Y:S01]  /*8160*/  NOP ;  /* 0x0000000000007918 */ /* 0x000fe20000000000 */
[----:B------:R-:W-:-:S02]  /*8170*/  ISETP.LT.AND P1, PT, R134, UR15, !P0 ;  /* 0x0000000f86007c0c */ /* 0x000fc4000c721270 */
[----:B-1----:R-:W-:Y:S02]  /*8180*/  F2FP.BF16.F32.PACK_AB R114, R24, R20 ;  /* 0x000000141872723e */ /* 0x002fe400000010ff */
[----:B------:R-:W-:Y:S02]  /*8190*/  F2FP.BF16.F32.PACK_AB R112, R8, R4 ;  /* 0x000000040870723e */ /* 0x000fe400000010ff */
[----:B------:R-:W-:Y:S02]  /*81a0*/  F2FP.BF16.F32.PACK_AB R20, R10, R6 ;  /* 0x000000060a14723e */ /* 0x000fe400000010ff */
[----:B------:R-:W-:Y:S02]  /*81b0*/  F2FP.BF16.F32.PACK_AB R116, R9, R5 ;  /* 0x000000050974723e */ /* 0x000fe400000010ff */
[----:B------:R-:W-:Y:S02]  /*81c0*/  F2FP.BF16.F32.PACK_AB R118, R25, R21 ;  /* 0x000000151976723e */ /* 0x000fe400000010ff */
[----:B------:R-:W-:-:S02]  /*81d0*/  F2FP.BF16.F32.PACK_AB R4, R11, R7 ;  /* 0x000000070b04723e */ /* 0x000fc400000010ff */
[----:B------:R-:W-:Y:S02]  /*81e0*/  F2FP.BF16.F32.PACK_AB R6, R27, R23 ;  /* 0x000000171b06723e */ /* 0x000fe400000010ff */
[----:B------:R-:W-:Y:S02]  /*81f0*/  F2FP.BF16.F32.PACK_AB R113, R16, R12 ;  /* 0x0000000c1071723e */ /* 0x000fe400000010ff */
[----:B------:R-:W-:Y:S02]  /*8200*/  F2FP.BF16.F32.PACK_AB R117, R17, R13 ;  /* 0x0000000d1175723e */ /* 0x000fe400000010ff */
[----:B------:R-:W-:Y:S02]  /*8210*/  F2FP.BF16.F32.PACK_AB R115, R32, R28 ;  /* 0x0000001c2073723e */ /* 0x000fe400000010ff */
[----:B------:R-:W-:Y:S01]  /*8220*/  F2FP.BF16.F32.PACK_AB R119, R33, R29 ;  /* 0x0000001d2177723e */ /* 0x000fe200000010ff */
[----:B------:R-:W1:Y:S01]  /*8230*/  LDC R32, c[0x0][0x3b8] ;  /* 0x0000ee00ff207b82 */ /* 0x000e620000000800 */
[----:B------:R-:W-:Y:S01]  /*8240*/  F2FP.BF16.F32.PACK_AB R21, R18, R14 ;  /* 0x0000000e1215723e */ /* 0x000fe200000010ff */
[----:B--2---:R-:W-:Y:S01]  /*8250*/  STS.128 [R187], R112 ;  /* 0x00000070bb007388 */ /* 0x004fe20000000c00 */
[----:B------:R-:W-:-:S02]  /*8260*/  F2FP.BF16.F32.PACK_AB R5, R19, R15 ;  /* 0x0000000f1305723e */ /* 0x000fc400000010ff */
[----:B------:R-:W-:Y:S01]  /*8270*/  F2FP.BF16.F32.PACK_AB R22, R26, R22 ;  /* 0x000000161a16723e */ /* 0x000fe200000010ff */
[----:B------:R-:W-:Y:S01]  /*8280*/  STS.128 [R187+0x400], R116 ;  /* 0x00040074bb007388 */ /* 0x000fe20000000c00 */
[----:B------:R-:W-:Y:S01]  /*8290*/  F2FP.BF16.F32.PACK_AB R23, R34, R30 ;  /* 0x0000001e2217723e */ /* 0x000fe200000010ff */
[----:B0-----:R-:W-:Y:S01]  /*82a0*/  IMAD R34, R135, UR4, RZ ;  /* 0x0000000487227c24 */ /* 0x001fe2000f8e02ff */
[----:B------:R-:W-:Y:S02]  /*82b0*/  F2FP.BF16.F32.PACK_AB R7, R35, R31 ;  /* 0x0000001f2307723e */ /* 0x000fe400000010ff */
[----:B------:R-:W-:Y:S01]  /*82c0*/  F2FP.BF16.F32.PACK_AB R12, R41, R37 ;  /* 0x00000025290c723e */ /* 0x000fe200000010ff */
[----:B------:R-:W-:Y:S01]  /*82d0*/  STS.128 [R187+0x800], R20 ;  /* 0x00080014bb007388 */ /* 0x000fe20000000c00 */
[----:B------:R-:W-:Y:S02]  /*82e0*/  F2FP.BF16.F32.PACK_AB R16, R42, R38 ;  /* 0x000000262a10723e */ /* 0x000fe400000010ff */
[----:B------:R-:W-:Y:S01]  /*82f0*/  F2FP.BF16.F32.PACK_AB R24, R43, R39 ;  /* 0x000000272b18723e */ /* 0x000fe200000010ff */
[----:B------:R-:W-:Y:S01]  /*8300*/  STS.128 [R187+0xc00], R4 ;  /* 0x000c0004bb007388 */ /* 0x000fe20000000c00 */
[----:B------:R-:W-:-:S02]  /*8310*/  F2FP.BF16.F32.PACK_AB R36, R40, R36 ;  /* 0x000000242824723e */ /* 0x000fc400000010ff */
[----:B------:R-:W-:Y:S01]  /*8320*/  F2FP.BF16.F32.PACK_AB R37, R48, R44 ;  /* 0x0000002c3025723e */ /* 0x000fe200000010ff */
[----:B------:R-:W-:Y:S01]  /*8330*/  BAR.SYNC.DEFER_BLOCKING 0x0 ;  /* 0x0000000000007b1d */ /* 0x000fe20000010000 */
[----:B------:R-:W-:Y:S02]  /*8340*/  F2FP.BF16.F32.PACK_AB R13, R49, R45 ;  /* 0x0000002d310d723e */ /* 0x000fe400000010ff */
[----:B------:R-:W-:Y:S01]  /*8350*/  F2FP.BF16.F32.PACK_AB R17, R50, R46 ;  /* 0x0000002e3211723e */ /* 0x000fe200000010ff */
[-C--:B-1----:R-:W-:Y:S01]  /*8360*/  IMAD R35, R134, R32.reuse, RZ ;  /* 0x0000002086237224 */ /* 0x082fe200078e02ff */
[----:B------:R-:W-:Y:S01]  /*8370*/  F2FP.BF16.F32.PACK_AB R25, R51, R47 ;  /* 0x0000002f3319723e */ /* 0x000fe200000010ff */
[----:B------:R-:W-:Y:S01]  /*8380*/  IMAD R133, R133, R32, RZ ;  /* 0x0000002085857224 */ /* 0x000fe200078e02ff */
[----:B------:R-:W-:Y:S02]  /*8390*/  F2FP.BF16.F32.PACK_AB R38, R56, R52 ;  /* 0x000000343826723e */ /* 0x000fe400000010ff */
[----:B------:R-:W-:-:S02]  /*83a0*/  F2FP.BF16.F32.PACK_AB R14, R57, R53 ;  /* 0x00000035390e723e */ /* 0x000fc400000010ff */
[----:B------:R-:W-:Y:S02]  /*83b0*/  F2FP.BF16.F32.PACK_AB R18, R58, R54 ;  /* 0x000000363a12723e */ /* 0x000fe400000010ff */
[----:B------:R-:W-:Y:S02]  /*83c0*/  F2FP.BF16.F32.PACK_AB R26, R59, R55 ;  /* 0x000000373b1a723e */ /* 0x000fe400000010ff */
[----:B------:R-:W-:Y:S02]  /*83d0*/  F2FP.BF16.F32.PACK_AB R39, R64, R60 ;  /* 0x0000003c4027723e */ /* 0x000fe400000010ff */
[----:B------:R-:W-:Y:S02]  /*83e0*/  F2FP.BF16.F32.PACK_AB R15, R65, R61 ;  /* 0x0000003d410f723e */ /* 0x000fe400000010ff */
[----:B------:R-:W-:Y:S02]  /*83f0*/  F2FP.BF16.F32.PACK_AB R19, R66, R62 ;  /* 0x0000003e4213723e */ /* 0x000fe400000010ff */
[----:B------:R-:W-:-:S02]  /*8400*/  F2FP.BF16.F32.PACK_AB R27, R67, R63 ;  /* 0x0000003f431b723e */ /* 0x000fc400000010ff */
[C---:B------:R-:W-:Y:S01]  /*8410*/  LEA R33, P3, R34.reuse, UR12, 0x1 ;  /* 0x0000000c22217c11 */ /* 0x040fe2000f8608ff */
[----:B------:R-:W0:Y:S03]  /*8420*/  LDS.128 R8, [R136] ;  /* 0x0000000088087984 */ /* 0x000e260000000c00 */
[----:B------:R-:W-:Y:S01]  /*8430*/  LEA.HI.X.SX32 R34, R34, UR13, 0x1, P3 ;  /* 0x0000000d22227c11 */ /* 0x000fe200098f0eff */
[----:B------:R-:W-:Y:S01]  /*8440*/  LDS.128 R4, [R136+0x1000] ;  /* 0x0010000088047984 */ /* 0x000fe20000000c00 */
[CC--:B------:R-:W-:Y:S02]  /*8450*/  LEA R40, P6, R35.reuse, R33.reuse, 0x1 ;  /* 0x0000002123287211 */ /* 0x0c0fe400078c08ff */
[C---:B------:R-:W-:Y:S01]  /*8460*/  ISETP.LT.AND P3, PT, R132.reuse, UR15, !P0 ;  /* 0x0000000f84007c0c */ /* 0x040fe2000c761270 */
[----:B------:R-:W-:Y:S01]  /*8470*/  LDS.128 R20, [R136+0x2000] ;  /* 0x0020000088147984 */ /* 0x000fe20000000c00 */
[----:B------:R-:W-:Y:S01]  /*8480*/  LEA.HI.X.SX32 R41, R35, R34, 0x1, P6 ;  /* 0x0000002223297211 */ /* 0x000fe200030f0eff */
[----:B------:R-:W-:Y:S01]  /*8490*/  IMAD R132, R132, R32, RZ ;  /* 0x0000002084847224 */ /* 0x000fe200078e02ff */
[----:B------:R-:W-:Y:S01]  /*84a0*/  LEA R42, P6, R133, R33, 0x1 ;  /* 0x00000021852a7211 */ /* 0x000fe200078c08ff */
[----:B------:R-:W-:Y:S01]  /*84b0*/  LDS.128 R28, [R136+0x3000] ;  /* 0x00300000881c7984 */ /* 0x000fe20000000c00 */
[----:B------:R-:W-:-:S02]  /*84c0*/  IMAD R35, R32, 0x40, R35 ;  /* 0x0000004020237824 */ /* 0x000fc400078e0223 */
[----:B------:R-:W-:Y:S01]  /*84d0*/  LEA.HI.X.SX32 R43, R133, R34, 0x1, P6 ;  /* 0x00000022852b7211 */ /* 0x000fe200030f0eff */
[----:B------:R-:W-:Y:S01]  /*84e0*/  BAR.SYNC.DEFER_BLOCKING 0x0 ;  /* 0x0000000000007b1d */ /* 0x000fe20000010000 */
[----:B------:R-:W-:-:S04]  /*84f0*/  LEA R44, P6, R132, R33, 0x1 ;  /* 0x00000021842c7211 */ /* 0x000fc800078c08ff */
[----:B------:R-:W-:Y:S02]  /*8500*/  LEA.HI.X.SX32 R45, R132, R34, 0x1, P6 ;  /* 0x00000022842d7211 */ /* 0x000fe400030f0eff */
[C---:B------:R-:W-:Y:S01]  /*8510*/  ISETP.LT.AND P6, PT, R130.reuse, UR15, !P0 ;  /* 0x0000000f82007c0c */ /* 0x040fe2000c7c1270 */
[----:B------:R-:W-:Y:S01]  /*8520*/  IMAD R130, R130, R32, RZ ;  /* 0x0000002082827224 */ /* 0x000fe200078e02ff */
[----:B------:R0:W-:Y:S04]  /*8530*/  STS.128 [R187], R36 ;  /* 0x00000024bb007388 */ /* 0x0001e80000000c00 */
[----:B------:R-:W-:Y:S04]  /*8540*/  STS.128 [R187+0x400], R12 ;  /* 0x0004000cbb007388 */ /* 0x000fe80000000c00 */
[----:B------:R-:W-:Y:S04]  /*8550*/  STS.128 [R187+0x800], R16 ;  /* 0x00080010bb007388 */ /* 0x000fe80000000c00 */
[----:B------:R1:W-:Y:S01]  /*8560*/  STS.128 [R187+0xc00], R24 ;  /* 0x000c0018bb007388 */ /* 0x0003e20000000c00 */
[----:B------:R-:W-:Y:S01]  /*8570*/  BAR.SYNC.DEFER_BLOCKING 0x0 ;  /* 0x0000000000007b1d */ /* 0x000fe20000010000 */
[----:B0-----:R-:W-:-:S02]  /*8580*/  PRMT R36, R8, 0x7632, R36 ;  /* 0x0000763208247816 */ /* 0x001fc40000000024 */
[----:B-1----:R-:W-:Y:S01]  /*8590*/  PRMT R25, R9, 0x7632, R25 ;  /* 0x0000763209197816 */ /* 0x002fe20000000019 */
[-C--:B------:R-:W-:Y:S02]  /*85a0*/  IMAD R26, R128, R32.reuse, RZ ;  /* 0x00000020801a7224 */ /* 0x080fe400078e02ff */
[----:B------:R0:W-:Y:S01]  /*85b0*/  @P1 STG.E.U16 desc[UR20][R40.64], R8 ;  /* 0x0000000828001986 */ /* 0x0001e2000c101514 */
[C---:B------:R-:W-:Y:S01]  /*85c0*/  ISETP.LT.AND P1, PT, R131.reuse, UR15, !P0 ;  /* 0x0000000f83007c0c */ /* 0x040fe2000c721270 */
[----:B------:R-:W-:Y:S02]  /*85d0*/  IMAD R131, R131, R32, RZ ;  /* 0x0000002083837224 */ /* 0x000fe400078e02ff */
[----:B------:R-:W1:Y:S04]  /*85e0*/  LDS.128 R12, [R136] ;  /* 0x00000000880c7984 */ /* 0x000e680000000c00 */
[----:B------:R-:W-:Y:S01]  /*85f0*/  @P5 STG.E.U16 desc[UR20][R42.64], R36 ;  /* 0x000000242a005986 */ /* 0x000fe2000c101514 */
[----:B------:R-:W-:-:S03]  /*8600*/  LEA R16, P5, R131, R33, 0x1 ;  /* 0x0000002183107211 */ /* 0x000fc600078a08ff */
[----:B------:R-:W-:Y:S01]  /*8610*/  @P3 STG.E.U16 desc[UR20][R44.64], R9 ;  /* 0x000000092c003986 */ /* 0x000fe2000c101514 */
[----:B------:R-:W-:Y:S02]  /*8620*/  LEA.HI.X.SX32 R17, R131, R34, 0x1, P5 ;  /* 0x0000002283117211 */ /* 0x000fe400028f0eff */
[C---:B------:R-:W-:Y:S01]  /*8630*/  ISETP.LT.AND P3, PT, R129.reuse, UR15, !P0 ;  /* 0x0000000f81007c0c */ /* 0x040fe2000c761270 */
[----:B------:R-:W-:Y:S01]  /*8640*/  IMAD R129, R129, R32, RZ ;  /* 0x0000002081817224 */ /* 0x000fe200078e02ff */
[CC--:B------:R-:W-:Y:S01]  /*8650*/  LEA R18, P5, R130.reuse, R33.reuse, 0x1 ;  /* 0x0000002182127211 */ /* 0x0c0fe200078a08ff */
[----:B------:R2:W-:Y:S03]  /*8660*/  @P1 STG.E.U16 desc[UR20][R16.64], R25 ;  /* 0x0000001910001986 */ /* 0x0005e6000c101514 */
[----:B------:R-:W-:Y:S02]  /*8670*/  LEA.HI.X.SX32 R19, R130, R34, 0x1, P5 ;  /* 0x0000002282137211 */ /* 0x000fe400028f0eff */
[----:B------:R-:W-:-:S02]  /*8680*/  LEA R24, P1, R129, R33, 0x1 ;  /* 0x0000002181187211 */ /* 0x000fc400078208ff */
[----:B------:R-:W-:Y:S01]  /*8690*/  ISETP.LT.AND P5, PT, R128, UR15, !P0 ;  /* 0x0000000f80007c0c */ /* 0x000fe2000c7a1270 */
[----:B------:R3:W-:Y:S01]  /*86a0*/  @P6 STG.E.U16 desc[UR20][R18.64], R10 ;  /* 0x0000000a12006986 */ /* 0x0007e2000c101514 */
[-C--:B0-----:R-:W-:Y:S02]  /*86b0*/  LEA R8, P6, R26, R33.reuse, 0x1 ;  /* 0x000000211a087211 */ /* 0x081fe400078c08ff */
[----:B--2---:R-:W-:Y:S02]  /*86c0*/  LEA.HI.X.SX32 R25, R129, R34, 0x1, P1 ;  /* 0x0000002281197211 */ /* 0x004fe400008f0eff */
[----:B------:R-:W-:Y:S02]  /*86d0*/  PRMT R17, R10, 0x7632, R17 ;  /* 0x000076320a117816 */ /* 0x000fe40000000011 */
[C---:B------:R-:W-:Y:S01]  /*86e0*/  ISETP.LT.AND P1, PT, R127.reuse, UR15, !P0 ;  /* 0x0000000f7f007c0c */ /* 0x040fe2000c721270 */
[----:B------:R-:W-:Y:S01]  /*86f0*/  IMAD R127, R127, R32, RZ ;  /* 0x000000207f7f7224 */ /* 0x000fe200078e02ff */
[----:B------:R-:W-:Y:S01]  /*8700*/  LEA.HI.X.SX32 R9, R26, R34, 0x1, P6 ;  /* 0x000000221a097211 */ /* 0x000fe200030f0eff */
[----:B------:R0:W-:Y:S01]  /*8710*/  @P3 STG.E.U16 desc[UR20][R24.64], R17 ;  /* 0x0000001118003986 */ /* 0x0001e2000c101514 */
[CC--:B------:R-:W-:Y:S01]  /*8720*/  IMAD R26, R126.reuse, R32.reuse, RZ ;  /* 0x000000207e1a7224 */ /* 0x0c0fe200078e02ff */
[----:B------:R-:W-:Y:S01]  /*8730*/  ISETP.LT.AND P6, PT, R126, UR15, !P0 ;  /* 0x0000000f7e007c0c */ /* 0x000fe2000c7c1270 */
[----:B---3--:R-:W-:Y:S01]  /*8740*/  IMAD R10, R124, R32, RZ ;  /* 0x000000207c0a7224 */ /* 0x008fe200078e02ff */
[-C--:B------:R-:W-:Y:S01]  /*8750*/  LEA R16, P3, R127, R33.reuse, 0x1 ;  /* 0x000000217f107211 */ /* 0x080fe200078608ff */
[----:B------:R2:W-:Y:S01]  /*8760*/  @P5 STG.E.U16 desc[UR20][R8.64], R11 ;  /* 0x0000000b08005986 */ /* 0x0005e2000c101514 */
[----:B------:R-:W-:-:S04]  /*8770*/  LEA R18, P5, R26, R33, 0x1 ;  /* 0x000000211a127211 */ /* 0x000fc800078a08ff */
[-C--:B------:R-:W-:Y:S02]  /*8780*/  LEA.HI.X.SX32 R19, R26, R34.reuse, 0x1, P5 ;  /* 0x000000221a137211 */ /* 0x080fe400028f0eff */
[----:B0-----:R-:W-:Y:S02]  /*8790*/  LEA.HI.X.SX32 R17, R127, R34, 0x1, P3 ;  /* 0x000000227f117211 */ /* 0x001fe400018f0eff */
[C---:B------:R-:W-:Y:S01]  /*87a0*/  ISETP.LT.AND P3, PT, R125.reuse, UR15, !P0 ;  /* 0x0000000f7d007c0c */ /* 0x040fe2000c761270 */
[----:B------:R-:W-:Y:S01]  /*87b0*/  IMAD R125, R125, R32, RZ ;  /* 0x000000207d7d7224 */ /* 0x000fe200078e02ff */
[----:B------:R-:W-:Y:S02]  /*87c0*/  ISETP.LT.AND P5, PT, R124, UR15, !P0 ;  /* 0x0000000f7c007c0c */ /* 0x000fe4000c7a1270 */
[----:B--2---:R-:W-:Y:S02]  /*87d0*/  PRMT R9, R11, 0x7632, R9 ;  /* 0x000076320b097816 */ /* 0x004fe40000000009 */
[----:B-1----:R-:W-:-:S03]  /*87e0*/  PRMT R11, R12, 0x7632, R11 ;  /* 0x000076320c0b7816 */ /* 0x002fc6000000000b */
[----:B------:R0:W-:Y:S01]  /*87f0*/  @P1 STG.E.U16 desc[UR20][R16.64], R9 ;  /* 0x0000000910001986 */ /* 0x0001e2000c101514 */
[----:B------:R-:W-:-:S03]  /*8800*/  LEA R24, P1, R125, R33, 0x1 ;  /* 0x000000217d187211 */ /* 0x000fc600078208ff */
[----:B------:R1:W-:Y:S01]  /*8810*/  @P6 STG.E.U16 desc[UR20][R18.64], R12 ;  /* 0x0000000c12006986 */ /* 0x0003e2000c101514 */
[----:B------:R-:W-:Y:S02]  /*8820*/  LEA.HI.X.SX32 R25, R125, R34, 0x1, P1 ;  /* 0x000000227d197211 */ /* 0x000fe400008f0eff */
[C---:B------:R-:W-:Y:S01]  /*8830*/  ISETP.LT.AND P1, PT, R123.reuse, UR15, !P0 ;  /* 0x0000000f7b007c0c */ /* 0x040fe2000c721270 */
[-C--:B------:R-:W-:Y:S01]  /*8840*/  IMAD R123, R123, R32.reuse, RZ ;  /* 0x000000207b7b7224 */ /* 0x080fe200078e02ff */
[-C--:B------:R-:W-:Y:S01]  /*8850*/  LEA R8, P6, R10, R33.reuse, 0x1 ;  /* 0x000000210a087211 */ /* 0x080fe200078c08ff */
[----:B------:R2:W-:Y:S01]  /*8860*/  @P3 STG.E.U16 desc[UR20][R24.64], R11 ;  /* 0x0000000b18003986 */ /* 0x0005e2000c101514 */
[----:B0-----:R-:W-:Y:S02]  /*8870*/  IMAD R17, R122, R32, RZ ;  /* 0x000000207a117224 */ /* 0x001fe400078e02ff */
[----:B------:R-:W-:Y:S02]  /*8880*/  LEA.HI.X.SX32 R9, R10, R34, 0x1, P6 ;  /* 0x000000220a097211 */ /* 0x000fe400030f0eff */
[-C--:B------:R-:W-:Y:S01]  /*8890*/  LEA R10, P3, R123, R33.reuse, 0x1 ;  /* 0x000000217b0a7211 */ /* 0x080fe200078608ff */
[----:B-1----:R-:W-:Y:S01]  /*88a0*/  IMAD R12, R120, R32, RZ ;  /* 0x00000020780c7224 */ /* 0x002fe200078e02ff */
[----:B------:R-:W-:Y:S01]  /*88b0*/  ISETP.LT.AND P6, PT, R122, UR15, !P0 ;  /* 0x0000000f7a007c0c */ /* 0x000fe2000c7c1270 */
[----:B------:R0:W-:Y:S01]  /*88c0*/  @P5 STG.E.U16 desc[UR20][R8.64], R13 ;  /* 0x0000000d08005986 */ /* 0x0001e2000c101514 */
[----:B------:R-:W-:-:S02]  /*88d0*/  LEA R16, P5, R17, R33, 0x1 ;  /* 0x0000002111107211 */ /* 0x000fc400078a08ff */
[----:B--2---:R-:W-:Y:S02]  /*88e0*/  LEA.HI.X.SX32 R11, R123, R34, 0x1, P3 ;  /* 0x000000227b0b7211 */ /* 0x004fe400018f0eff */
[C---:B------:R-:W-:Y:S01]  /*88f0*/  ISETP.LT.AND P3, PT, R121.reuse, UR15, !P0 ;  /* 0x0000000f79007c0c */ /* 0x040fe2000c761270 */
[----:B------:R-:W-:Y:S01]  /*8900*/  IMAD R121, R121, R32, RZ ;  /* 0x0000002079797224 */ /* 0x000fe200078e02ff */
[----:B------:R-:W-:Y:S02]  /*8910*/  LEA.HI.X.SX32 R17, R17, R34, 0x1, P5 ;  /* 0x0000002211117211 */ /* 0x000fe400028f0eff */
[----:B------:R-:W-:Y:S02]  /*8920*/  ISETP.LT.AND P5, PT, R120, UR15, !P0 ;  /* 0x0000000f78007c0c */ /* 0x000fe4000c7a1270 */
[----:B0-----:R-:W-:-:S05]  /*8930*/  PRMT R9, R13, 0x7632, R9 ;  /* 0x000076320d097816 */ /* 0x001fca0000000009 */
[----:B------:R0:W-:Y:S01]  /*8940*/  @P1 STG.E.U16 desc[UR20][R10.64], R9 ;  /* 0x000000090a001986 */ /* 0x0001e2000c101514 */
[----:B------:R-:W-:-:S03]  /*8950*/  LEA R18, P1, R121, R33, 0x1 ;  /* 0x0000002179127211 */ /* 0x000fc600078208ff */
[----:B------:R1:W-:Y:S01]  /*8960*/  @P6 STG.E.U16 desc[UR20][R16.64], R14 ;  /* 0x0000000e10006986 */ /* 0x0003e2000c101514 */
[----:B------:R-:W-:Y:S02]  /*8970*/  LEA.HI.X.SX32 R19, R121, R34, 0x1, P1 ;  /* 0x0000002279137211 */ /* 0x000fe400008f0eff */
[----:B------:R-:W-:Y:S02]  /*8980*/  LEA R8, P6, R12, R33, 0x1 ;  /* 0x000000210c087211 */ /* 0x000fe400078c08ff */
[C---:B------:R-:W-:Y:S01]  /*8990*/  ISETP.LT.AND P1, PT, R111.reuse, UR15, !P0 ;  /* 0x0000000f6f007c0c */ /* 0x040fe2000c721270 */
[----:B------:R-:W-:Y:S01]  /*89a0*/  IMAD R111, R111, R32, RZ ;  /* 0x000000206f6f7224 */ /* 0x000fe200078e02ff */
[----:B0-----:R-:W-:Y:S02]  /*89b0*/  PRMT R11, R14, 0x7632, R11 ;  /* 0x000076320e0b7816 */ /* 0x001fe4000000000b */
[----:B------:R-:W-:Y:S01]  /*89c0*/  LEA.HI.X.SX32 R9, R12, R34, 0x1, P6 ;  /* 0x000000220c097211 */ /* 0x000fe200030f0eff */
[----:B-1----:R-:W-:-:S02]  /*89d0*/  IMAD R17, R32, 0x4, R35 ;  /* 0x0000000420117824 */ /* 0x002fc400078e0223 */
[----:B------:R0:W-:Y:S01]  /*89e0*/  @P3 STG.E.U16 desc[UR20][R18.64], R11 ;  /* 0x0000000b12003986 */ /* 0x0001e2000c101514 */
[-C--:B------:R-:W-:Y:S02]  /*89f0*/  LEA R10, P3, R111, R33.reuse, 0x1 ;  /* 0x000000216f0a7211 */ /* 0x080fe400078608ff */
[----:B------:R-:W-:Y:S01]  /*8a00*/  ISETP.LT.AND P6, PT, R110, UR15, !P0 ;  /* 0x0000000f6e007c0c */ /* 0x000fe2000c7c1270 */
[----:B------:R1:W-:Y:S01]  /*8a10*/  @P5 STG.E.U16 desc[UR20][R8.64], R15 ;  /* 0x0000000f08005986 */ /* 0x0003e2000c101514 */
[----:B------:R-:W-:-:S04]  /*8a20*/  LEA R12, P5, R35, R33, 0x1 ;  /* 0x00000021230c7211 */ /* 0x000fc800078a08ff */
[-C--:B------:R-:W-:Y:S02]  /*8a30*/  LEA.HI.X.SX32 R13, R35, R34.reuse, 0x1, P5 ;  /* 0x00000022230d7211 */ /* 0x080fe400028f0eff */
[----:B------:R-:W-:Y:S01]  /*8a40*/  ISETP.LT.AND P5, PT, R108, UR15, !P0 ;  /* 0x0000000f6c007c0c */ /* 0x000fe2000c7a1270 */
[C---:B0-----:R-:W-:Y:S01]  /*8a50*/  IMAD R19, R32.reuse, 0x4, R17 ;  /* 0x0000000420137824 */ /* 0x041fe200078e0211 */
[----:B------:R-:W-:Y:S02]  /*8a60*/  LEA.HI.X.SX32 R11, R111, R34, 0x1, P3 ;  /* 0x000000226f0b7211 */ /* 0x000fe400018f0eff */
[----:B------:R-:W-:Y:S01]  /*8a70*/  ISETP.LT.AND P3, PT, R109, UR15, !P0 ;  /* 0x0000000f6d007c0c */ /* 0x000fe2000c761270 */
[----:B------:R-:W-:Y:S01]  /*8a80*/  IMAD R25, R32, 0x4, R19 ;  /* 0x0000000420197824 */ /* 0x000fe200078e0213 */
[----:B-1----:R-:W-:-:S03]  /*8a90*/  PRMT R9, R15, 0x7632, R9 ;  /* 0x000076320f097816 */ /* 0x002fc60000000009 */
[----:B------:R-:W-:Y:S02]  /*8aa0*/  IMAD R27, R32, 0x4, R25 ;  /* 0x00000004201b7824 */ /* 0x000fe400078e0219 */
[----:B------:R-:W-:Y:S01]  /*8ab0*/  @P1 STG.E.U16 desc[UR20][R10.64], R9 ;  /* 0x000000090a001986 */ /* 0x000fe2000c101514 */
[----:B------:R-:W-:-:S03]  /*8ac0*/  LEA R16, P1, R17, R33, 0x1 ;  /* 0x0000002111107211 */ /* 0x000fc600078208ff */
[----:B------:R0:W-:Y:S01]  /*8ad0*/  @P2 STG.E.U16 desc[UR20][R12.64], R4 ;  /* 0x000000040c002986 */ /* 0x0001e2000c101514 */
[-C--:B------:R-:W-:Y:S02]  /*8ae0*/  LEA.HI.X.SX32 R17, R17, R34.reuse, 0x1, P1 ;  /* 0x0000002211117211 */ /* 0x080fe400008f0eff */
[----:B------:R-:W-:Y:S01]  /*8af0*/  LEA R14, P1, R19, R33, 0x1 ;  /* 0x00000021130e7211 */ /* 0x000fe200078208ff */
[----:B------:R-:W1:Y:S01]  /*8b00*/  LDS.128 R8, [R136+0x1000] ;  /* 0x0010000088087984 */ /* 0x000e620000000c00 */
[----:B------:R-:W-:Y:S02]  /*8b10*/  ISETP.LT.AND P2, PT, R107, UR15, !P0 ;  /* 0x0000000f6b007c0c */ /* 0x000fe4000c741270 */
[----:B------:R-:W-:Y:S02]  /*8b20*/  LEA.HI.X.SX32 R15, R19, R34, 0x1, P1 ;  /* 0x00000022130f7211 */ /* 0x000fe400008f0eff */
[----:B------:R-:W-:Y:S02]  /*8b30*/  ISETP.LT.AND P1, PT, R106, UR15, !P0 ;  /* 0x0000000f6a007c0c */ /* 0x000fe4000c721270 */
[----:B0-----:R-:W-:-:S05]  /*8b40*/  PRMT R13, R4, 0x7632, R13 ;  /* 0x00007632040d7816 */ /* 0x001fca000000000d */
[----:B------:R0:W-:Y:S01]  /*8b50*/  @P4 STG.E.U16 desc[UR20][R16.64], R13 ;  /* 0x0000000d10004986 */ /* 0x0001e2000c101514 */
[----:B------:R-:W-:-:S03]  /*8b60*/  LEA R18, P4, R25, R33, 0x1 ;  /* 0x0000002119127211 */ /* 0x000fc600078808ff */
[----:B------:R2:W-:Y:S01]  /*8b70*/  @P6 STG.E.U16 desc[UR20][R14.64], R5 ;  /* 0x000000050e006986 */ /* 0x0005e2000c101514 */
[-C--:B------:R-:W-:Y:S01]  /*8b80*/  LEA.HI.X.SX32 R19, R25, R34.reuse, 0x1, P4 ;  /* 0x0000002219137211 */ /* 0x080fe200020f0eff */
[C---:B------:R-:W-:Y:S01]  /*8b90*/  IMAD R25, R32.reuse, 0x4, R27 ;  /* 0x0000000420197824 */ /* 0x040fe200078e021b */
[-C--:B------:R-:W-:Y:S02]  /*8ba0*/  LEA R12, P6, R27, R33.reuse, 0x1 ;  /* 0x000000211b0c7211 */ /* 0x080fe400078c08ff */
[----:B------:R-:W-:Y:S02]  /*8bb0*/  ISETP.LT.AND P4, PT, R105, UR15, !P0 ;  /* 0x0000000f69007c0c */ /* 0x000fe4000c781270 */
[----:B0-----:R-:W-:Y:S02]  /*8bc0*/  PRMT R17, R5, 0x7632, R17 ;  /* 0x0000763205117816 */ /* 0x001fe40000000011 */
[----:B------:R-:W-:Y:S01]  /*8bd0*/  LEA.HI.X.SX32 R13, R27, R34, 0x1, P6 ;  /* 0x000000221b0d7211 */ /* 0x000fe200030f0eff */
[----:B------:R-:W-:Y:S01]  /*8be0*/  IMAD R27, R32, 0x4, R25 ;  /* 0x00000004201b7824 */ /* 0x000fe200078e0219 */
[----:B------:R-:W-:Y:S01]  /*8bf0*/  LEA R16, P6, R25, R33, 0x1 ;  /* 0x0000002119107211 */ /* 0x000fe200078c08ff */
[----:B------:R0:W-:Y:S01]  /*8c00*/  @P3 STG.E.U16 desc[UR20][R18.64], R17 ;  /* 0x0000001112003986 */ /* 0x0001e2000c101514 */
[----:B------:R-:W-:Y:S01]  /*8c10*/  ISETP.LT.AND P3, PT, R104, UR15, !P0 ;  /* 0x0000000f68007c0c */ /* 0x000fe2000c761270 */
[----:B--2---:R-:W-:-:S02]  /*8c20*/  IMAD R15, R32, 0x4, R27 ;  /* 0x00000004200f7824 */ /* 0x004fc400078e021b */
[----:B------:R2:W-:Y:S01]  /*8c30*/  @P5 STG.E.U16 desc[UR20][R12.64], R6 ;  /* 0x000000060c005986 */ /* 0x0005e2000c101514 */
[----:B------:R-:W-:Y:S02]  /*8c40*/  ISETP.LT.AND P5, PT, R103, UR15, !P0 ;  /* 0x0000000f67007c0c */ /* 0x000fe4000c7a1270 */
[-C--:B0-----:R-:W-:Y:S01]  /*8c50*/  LEA.HI.X.SX32 R17, R25, R34.reuse, 0x1, P6 ;  /* 0x0000002219117211 */ /* 0x081fe200030f0eff */
[----:B------:R-:W-:Y:S01]  /*8c60*/  IMAD R19, R32, 0x4, R15 ;  /* 0x0000000420137824 */ /* 0x000fe200078e020f */
[CC--:B------:R-:W-:Y:S02]  /*8c70*/  LEA R4, P6, R27.reuse, R33.reuse, 0x1 ;  /* 0x000000211b047211 */ /* 0x0c0fe400078c08ff */
[----:B--2---:R-:W-:Y:S01]  /*8c80*/  PRMT R13, R6, 0x7632, R13 ;  /* 0x00007632060d7816 */ /* 0x004fe2000000000d */
[----:B------:R-:W-:Y:S01]  /*8c90*/  IMAD R25, R32, 0x4, R19 ;  /* 0x0000000420197824 */ /* 0x000fe200078e0213 */
[----:B------:R-:W-:Y:S02]  /*8ca0*/  LEA.HI.X.SX32 R5, R27, R34, 0x1, P6 ;  /* 0x000000221b057211 */ /* 0x000fe400030f0eff */
[----:B------:R-:W-:Y:S01]  /*8cb0*/  LEA R14, P6, R15, R33, 0x1 ;  /* 0x000000210f0e7211 */ /* 0x000fe200078c08ff */
[----:B------:R0:W-:Y:S01]  /*8cc0*/  @P2 STG.E.U16 desc[UR20][R16.64], R13 ;  /* 0x0000000d10002986 */ /* 0x0001e2000c101514 */
[----:B------:R-:W-:-:S02]  /*8cd0*/  PRMT R6, R7, 0x7632, R6 ;  /* 0x0000763207067816 */ /* 0x000fc40000000006 */
[-C--:B------:R-:W-:Y:S01]  /*8ce0*/  LEA.HI.X.SX32 R15, R15, R34.reuse, 0x1, P6 ;  /* 0x000000220f0f7211 */ /* 0x080fe200030f0eff */
[----:B------:R2:W-:Y:S01]  /*8cf0*/  @P1 STG.E.U16 desc[UR20][R4.64], R7 ;  /* 0x0000000704001986 */ /* 0x0005e2000c101514 */
[-C--:B------:R-:W-:Y:S02]  /*8d00*/  LEA R12, P6, R19, R33.reuse, 0x1 ;  /* 0x00000021130c7211 */ /* 0x080fe400078c08ff */
[----:B------:R-:W-:Y:S01]  /*8d10*/  ISETP.LT.AND P2, PT, R102, UR15, !P0 ;  /* 0x0000000f66007c0c */ /* 0x000fe2000c741270 */
[----:B------:R3:W-:Y:S01]  /*8d20*/  @P4 STG.E.U16 desc[UR20][R14.64], R6 ;  /* 0x000000060e004986 */ /* 0x0007e2000c101514 */
[----:B------:R-:W-:Y:S02]  /*8d30*/  ISETP.LT.AND P1, PT, R101, UR15, !P0 ;  /* 0x0000000f65007c0c */ /* 0x000fe4000c721270 */
[----:B------:R-:W-:Y:S02]  /*8d40*/  ISETP.LT.AND P4, PT, R100, UR15, !P0 ;  /* 0x0000000f64007c0c */ /* 0x000fe4000c781270 */
[----:B0-----:R-:W-:Y:S01]  /*8d50*/  LEA.HI.X.SX32 R13, R19, R34, 0x1, P6 ;  /* 0x00000022130d7211 */ /* 0x001fe200030f0eff */
[----:B------:R-:W-:Y:S01]  /*8d60*/  IMAD R19, R32, 0x4, R25 ;  /* 0x0000000420137824 */ /* 0x000fe200078e0219 */
[----:B------:R-:W-:-:S02]  /*8d70*/  LEA R16, P6, R25, R33, 0x1 ;  /* 0x0000002119107211 */ /* 0x000fc400078c08ff */
[----:B------:R-:W-:Y:S01]  /*8d80*/  PRMT R18, R20, 0x7632, R18 ;  /* 0x0000763214127816 */ /* 0x000fe20000000012 */
[C---:B--2---:R-:W-:Y:S01]  /*8d90*/  IMAD R7, R32.reuse, 0x4, R19 ;  /* 0x0000000420077824 */ /* 0x044fe200078e0213 */
[-C--:B------:R-:W-:Y:S01]  /*8da0*/  LEA.HI.X.SX32 R17, R25, R34.reuse, 0x1, P6 ;  /* 0x0000002219117211 */ /* 0x080fe200030f0eff */
[----:B-1----:R0:W-:Y:S01]  /*8db0*/  @P3 STG.E.U16 desc[UR20][R12.64], R8 ;  /* 0x000000080c003986 */ /* 0x0021e2000c101514 */
[-C--:B------:R-:W-:Y:S01]  /*8dc0*/  LEA R4, P6, R19, R33.reuse, 0x1 ;  /* 0x0000002113047211 */ /* 0x080fe200078c08ff */
[C---:B---3--:R-:W-:Y:S01]  /*8dd0*/  IMAD R15, R32.reuse, 0x4, R7 ;  /* 0x00000004200f7824 */ /* 0x048fe200078e0207 */
[----:B------:R-:W-:Y:S02]  /*8de0*/  ISETP.LT.AND P3, PT, R99, UR15, !P0 ;  /* 0x0000000f63007c0c */ /* 0x000fe4000c761270 */
[----:B------:R-:W-:Y:S01]  /*8df0*/  LEA.HI.X.SX32 R5, R19, R34, 0x1, P6 ;  /* 0x0000002213057211 */ /* 0x000fe200030f0eff */
[----:B------:R-:W-:Y:S01]  /*8e00*/  IMAD R19, R32, 0x4, R15 ;  /* 0x0000000420137824 */ /* 0x000fe200078e020f */
[----:B------:R-:W-:-:S04]  /*8e10*/  LEA R6, P6, R7, R33, 0x1 ;  /* 0x0000002107067211 */ /* 0x000fc800078c08ff */
[----:B------:R-:W-:Y:S02]  /*8e20*/  LEA.HI.X.SX32 R7, R7, R34, 0x1, P6 ;  /* 0x0000002207077211 */ /* 0x000fe400030f0eff */
[----:B0-----:R-:W-:Y:S02]  /*8e30*/  PRMT R13, R8, 0x7632, R13 ;  /* 0x00007632080d7816 */ /* 0x001fe4000000000d */
[----:B------:R-:W-:Y:S02]  /*8e40*/  LEA R12, P6, R15, R33, 0x1 ;  /* 0x000000210f0c7211 */ /* 0x000fe400078c08ff */
[----:B------:R-:W-:Y:S01]  /*8e50*/  PRMT R8, R9, 0x7632, R8 ;  /* 0x0000763209087816 */ /* 0x000fe20000000008 */
[----:B------:R0:W-:Y:S01]  /*8e60*/  @P5 STG.E.U16 desc[UR20][R16.64], R13 ;  /* 0x0000000d10005986 */ /* 0x0001e2000c101514 */
[----:B------:R-:W-:-:S03]  /*8e70*/  ISETP.LT.AND P5, PT, R98, UR15, !P0 ;  /* 0x0000000f62007c0c */ /* 0x000fc6000c7a1270 */
[----:B------:R1:W-:Y:S01]  /*8e80*/  @P2 STG.E.U16 desc[UR20][R4.64], R9 ;  /* 0x0000000904002986 */ /* 0x0003e2000c101514 */
[----:B------:R-:W-:-:S03]  /*8e90*/  ISETP.LT.AND P2, PT, R97, UR15, !P0 ;  /* 0x0000000f61007c0c */ /* 0x000fc6000c741270 */
[----:B------:R2:W-:Y:S01]  /*8ea0*/  @P1 STG.E.U16 desc[UR20][R6.64], R8 ;  /* 0x0000000806001986 */ /* 0x0005e2000c101514 */
[----:B------:R-:W-:Y:S02]  /*8eb0*/  ISETP.LT.AND P1, PT, R96, UR15, !P0 ;  /* 0x0000000f60007c0c */ /* 0x000fe4000c721270 */
[-C--:B0-----:R-:W-:Y:S02]  /*8ec0*/  LEA.HI.X.SX32 R13, R15, R34.reuse, 0x1, P6 ;  /* 0x000000220f0d7211 */ /* 0x081fe400030f0eff */
[CC--:B------:R-:W-:Y:S01]  /*8ed0*/  LEA R14, P6, R19.reuse, R33.reuse, 0x1 ;  /* 0x00000021130e7211 */ /* 0x0c0fe200078c08ff */
[C---:B-1----:R-:W-:Y:S02]  /*8ee0*/  IMAD R5, R32.reuse, 0x4, R19 ;  /* 0x0000000420057824 */ /* 0x042fe400078e0213 */
[----:B------:R0:W-:Y:S01]  /*8ef0*/  @P4 STG.E.U16 desc[UR20][R12.64], R10 ;  /* 0x0000000a0c004986 */ /* 0x0001e2000c101514 */
[----:B------:R-:W-:Y:S01]  /*8f00*/  LEA.HI.X.SX32 R15, R19, R34, 0x1, P6 ;  /* 0x00000022130f7211 */ /* 0x000fe200030f0eff */
[----:B------:R-:W-:Y:S01]  /*8f10*/  IMAD R9, R32, 0x4, R5 ;  /* 0x0000000420097824 */ /* 0x000fe200078e0205 */
[----:B------:R-:W-:-:S02]  /*8f20*/  LEA R4, P6, R5, R33, 0x1 ;  /* 0x0000002105047211 */ /* 0x000fc400078c08ff */
[----:B--2---:R-:W-:Y:S02]  /*8f30*/  PRMT R7, R10, 0x7632, R7 ;  /* 0x000076320a077816 */ /* 0x004fe40000000007 */
[----:B------:R-:W-:Y:S02]  /*8f40*/  LEA.HI.X.SX32 R5, R5, R34, 0x1, P6 ;  /* 0x0000002205057211 */ /* 0x000fe400030f0eff */
[----:B------:R-:W-:Y:S01]  /*8f50*/  LEA R6, P6, R9, R33, 0x1 ;  /* 0x0000002109067211 */ /* 0x000fe200078c08ff */
[----:B------:R1:W-:Y:S01]  /*8f60*/  @P3 STG.E.U16 desc[UR20][R14.64], R7 ;  /* 0x000000070e003986 */ /* 0x0003e2000c101514 */
[C---:B0-----:R-:W-:Y:S01]  /*8f70*/  IMAD R13, R32.reuse, 0x4, R9 ;  /* 0x00000004200d7824 */ /* 0x041fe200078e0209 */
[----:B------:R-:W-:Y:S02]  /*8f80*/  ISETP.LT.AND P4, PT, R95, UR15, !P0 ;  /* 0x0000000f5f007c0c */ /* 0x000fe4000c781270 */
[----:B------:R-:W-:Y:S01]  /*8f90*/  PRMT R16, R11, 0x7632, R16 ;  /* 0x000076320b107816 */ /* 0x000fe20000000010 */
[----:B------:R-:W-:Y:S01]  /*8fa0*/  IMAD R17, R32, 0x4, R13 ;  /* 0x0000000420117824 */ /* 0x000fe200078e020d */
[----:B------:R-:W-:Y:S01]  /*8fb0*/  ISETP.LT.AND P3, PT, R94, UR15, !P0 ;  /* 0x0000000f5e007c0c */ /* 0x000fe2000c761270 */
[----:B------:R0:W-:Y:S01]  /*8fc0*/  @P5 STG.E.U16 desc[UR20][R4.64], R11 ;  /* 0x0000000b04005986 */ /* 0x0001e2000c101514 */
[----:B------:R-:W-:-:S02]  /*8fd0*/  ISETP.LT.AND P5, PT, R93, UR15, !P0 ;  /* 0x0000000f5d007c0c */ /* 0x000fc4000c7a1270 */
[----:B-1----:R-:W-:Y:S01]  /*8fe0*/  LEA.HI.X.SX32 R7, R9, R34, 0x1, P6 ;  /* 0x0000002209077211 */ /* 0x002fe200030f0eff */
[----:B------:R-:W-:Y:S01]  /*8ff0*/  IMAD R15, R32, 0x4, R17 ;  /* 0x00000004200f7824 */ /* 0x000fe200078e0211 */
[----:B------:R-:W-:-:S03]  /*9000*/  LEA R8, P6, R13, R33, 0x1 ;  /* 0x000000210d087211 */ /* 0x000fc600078c08ff */
[----:B------:R1:W-:Y:S01]  /*9010*/  @P2 STG.E.U16 desc[UR20][R6.64], R16 ;  /* 0x0000001006002986 */ /* 0x0003e2000c101514 */
[-C--:B------:R-:W-:Y:S02]  /*9020*/  LEA.HI.X.SX32 R9, R13, R34.reuse, 0x1, P6 ;  /* 0x000000220d097211 */ /* 0x080fe400030f0eff */
[CC--:B------:R-:W-:Y:S01]  /*9030*/  LEA R12, P6, R17.reuse, R33.reuse, 0x1 ;  /* 0x00000021110c7211 */ /* 0x0c0fe200078c08ff */
[----:B------:R-:W2:Y:S01]  /*9040*/  LDS.128 R4, [R136+0x2000] ;  /* 0x0020000088047984 */ /* 0x000ea20000000c00 */
[----:B------:R-:W-:Y:S02]  /*9050*/  ISETP.LT.AND P2, PT, R92, UR15, !P0 ;  /* 0x0000000f5c007c0c */ /* 0x000fe4000c741270 */
[-C--:B------:R-:W-:Y:S01]  /*9060*/  LEA.HI.X.SX32 R13, R17, R34.reuse, 0x1, P6 ;  /* 0x00000022110d7211 */ /* 0x080fe200030f0eff */
[C---:B------:R-:W-:Y:S01]  /*9070*/  IMAD R17, R32.reuse, 0x4, R15 ;  /* 0x0000000420117824 */ /* 0x040fe200078e020f */
[-C--:B------:R-:W-:Y:S01]  /*9080*/  LEA R10, P6, R15, R33.reuse, 0x1 ;  /* 0x000000210f0a7211 */ /* 0x080fe200078c08ff */
[----:B------:R3:W-:Y:S01]  /*9090*/  @P1 STG.E.U16 desc[UR20][R8.64], R20 ;  /* 0x0000001408001986 */ /* 0x0007e2000c101514 */
[----:B------:R-:W-:Y:S01]  /*90a0*/  ISETP.LT.AND P1, PT, R91, UR15, !P0 ;  /* 0x0000000f5b007c0c */ /* 0x000fe2000c721270 */
[----:B------:R-:W-:Y:S01]  /*90b0*/  IMAD R19, R32, 0x4, R17 ;  /* 0x0000000420137824 */ /* 0x000fe200078e0211 */
[----:B0-----:R-:W-:Y:S01]  /*90c0*/  LEA.HI.X.SX32 R11, R15, R34, 0x1, P6 ;  /* 0x000000220f0b7211 */ /* 0x001fe200030f0eff */
[----:B------:R0:W-:Y:S01]  /*90d0*/  @P4 STG.E.U16 desc[UR20][R12.64], R18 ;  /* 0x000000120c004986 */ /* 0x0001e2000c101514 */
[----:B------:R-:W-:-:S02]  /*90e0*/  LEA R14, P6, R17, R33, 0x1 ;  /* 0x00000021110e7211 */ /* 0x000fc400078c08ff */
[----:B-1----:R-:W-:Y:S01]  /*90f0*/  PRMT R16, R21, 0x7632, R16 ;  /* 0x0000763215107816 */ /* 0x002fe20000000010 */
[----:B------:R1:W-:Y:S01]  /*9100*/  @P3 STG.E.U16 desc[UR20][R10.64], R21 ;  /* 0x000000150a003986 */ /* 0x0003e2000c101514 */
[-C--:B------:R-:W-:Y:S02]  /*9110*/  LEA.HI.X.SX32 R15, R17, R34.reuse, 0x1, P6 ;  /* 0x00000022110f7211 */ /* 0x080fe400030f0eff */
[----:B------:R-:W-:Y:S01]  /*9120*/  ISETP.LT.AND P4, PT, R90, UR15, !P0 ;  /* 0x0000000f5a007c0c */ /* 0x000fe2000c781270 */
[----:B------:R-:W4:Y:S01]  /*9130*/  LDS.128 R136, [R136+0x3000] ;  /* 0x0030000088887984 */ /* 0x000f220000000c00 */
[-C--:B---3--:R-:W-:Y:S02]  /*9140*/  LEA R8, P6, R19, R33.reuse, 0x1 ;  /* 0x0000002113087211 */ /* 0x088fe400078c08ff */
[----:B------:R-:W-:Y:S01]  /*9150*/  ISETP.LT.AND P3, PT, R89, UR15, !P0 ;  /* 0x0000000f59007c0c */ /* 0x000fe2000c761270 */
[----:B0-----:R-:W-:Y:S01]  /*9160*/  IMAD R13, R32, 0x4, R19 ;  /* 0x00000004200d7824 */ /* 0x001fe200078e0213 */
[-C--:B------:R-:W-:Y:S01]  /*9170*/  LEA.HI.X.SX32 R9, R19, R34.reuse, 0x1, P6 ;  /* 0x0000002213097211 */ /* 0x080fe200030f0eff */
[----:B------:R0:W-:Y:S01]  /*9180*/  @P5 STG.E.U16 desc[UR20][R14.64], R16 ;  /* 0x000000100e005986 */ /* 0x0001e2000c101514 */
[----:B------:R-:W-:Y:S01]  /*9190*/  ISETP.LT.AND P5, PT, R88, UR15, !P0 ;  /* 0x0000000f58007c0c */ /* 0x000fe2000c7a1270 */
[C---:B-1----:R-:W-:Y:S01]  /*91a0*/  IMAD R11, R32.reuse, 0x4, R13 ;  /* 0x00000004200b7824 */ /* 0x042fe200078e020d */
[----:B------:R-:W-:Y:S01]  /*91b0*/  LEA R12, P6, R13, R33, 0x1 ;  /* 0x000000210d0c7211 */ /* 0x000fe200078c08ff */
[----:B------:R1:W-:Y:S01]  /*91c0*/  @P2 STG.E.U16 desc[UR20][R8.64], R22 ;  /* 0x0000001608002986 */ /* 0x0003e2000c101514 */
[----:B------:R-:W-:Y:S01]  /*91d0*/  ISETP.LT.AND P2, PT, R87, UR15, !P0 ;  /* 0x0000000f57007c0c */ /* 0x000fe2000c741270 */
[----:B------:R-:W-:Y:S01]  /*91e0*/  IMAD R17, R32, 0x4, R11 ;  /* 0x0000000420117824 */ /* 0x000fe200078e020b */
[----:B------:R-:W-:-:S02]  /*91f0*/  LEA.HI.X.SX32 R13, R13, R34, 0x1, P6 ;  /* 0x000000220d0d7211 */ /* 0x000fc400030f0eff */
[CC--:B------:R-:W-:Y:S02]  /*9200*/  LEA R10, P6, R11.reuse, R33.reuse, 0x1 ;  /* 0x000000210b0a7211 */ /* 0x0c0fe400078c08ff */
[----:B0-----:R-:W-:Y:S02]  /*9210*/  PRMT R15, R22, 0x7632, R15 ;  /* 0x00007632160f7816 */ /* 0x001fe4000000000f */
[----:B------:R-:W-:Y:S02]  /*9220*/  LEA.HI.X.SX32 R11, R11, R34, 0x1, P6 ;  /* 0x000000220b0b7211 */ /* 0x000fe400030f0eff */
[----:B------:R-:W-:Y:S01]  /*9230*/  LEA R14, P6, R17, R33, 0x1 ;  /* 0x00000021110e7211 */ /* 0x000fe200078c08ff */
[----:B-1----:R-:W-:Y:S01]  /*9240*/  IMAD R9, R32, 0x4, R17 ;  /* 0x0000000420097824 */ /* 0x002fe200078e0211 */
[----:B------:R0:W-:Y:S01]  /*9250*/  @P1 STG.E.U16 desc[UR20][R12.64], R15 ;  /* 0x0000000f0c001986 */ /* 0x0001e2000c101514 */
[----:B------:R-:W-:Y:S02]  /*9260*/  ISETP.LT.AND P1, PT, R86, UR15, !P0 ;  /* 0x0000000f56007c0c */ /* 0x000fe4000c721270 */
[----:B--2---:R-:W-:Y:S01]  /*9270*/  PRMT R16, R6, 0x7632, R16 ;  /* 0x0000763206107816 */ /* 0x004fe20000000010 */
[----:B------:R-:W-:Y:S01]  /*9280*/  @P4 STG.E.U16 desc[UR20][R10.64], R23 ;  /* 0x000000170a004986 */ /* 0x000fe2000c101514 */
[----:B------:R-:W-:-:S02]  /*9290*/  ISETP.LT.AND P4, PT, R85, UR15, !P0 ;  /* 0x0000000f55007c0c */ /* 0x000fc4000c781270 */
[-C--:B0-----:R-:W-:Y:S01]  /*92a0*/  LEA.HI.X.SX32 R15, R17, R34.reuse, 0x1, P6 ;  /* 0x00000022110f7211 */ /* 0x081fe200030f0eff */
[C---:B------:R-:W-:Y:S01]  /*92b0*/  IMAD R17, R32.reuse, 0x4, R9 ;  /* 0x0000000420117824 */ /* 0x040fe200078e0209 */
[-C--:B------:R-:W-:Y:S02]  /*92c0*/  LEA R8, P6, R9, R33.reuse, 0x1 ;  /* 0x0000002109087211 */ /* 0x080fe400078c08ff */
[----:B------:R-:W-:Y:S01]  /*92d0*/  PRMT R13, R23, 0x7632, R13 ;  /* 0x00007632170d7816 */ /* 0x000fe2000000000d */
[----:B------:R-:W-:Y:S01]  /*92e0*/  IMAD R19, R32, 0x4, R17 ;  /* 0x0000000420137824 */ /* 0x000fe200078e0211 */
[----:B------:R-:W-:Y:S02]  /*92f0*/  LEA.HI.X.SX32 R9, R9, R34, 0x1, P6 ;  /* 0x0000002209097211 */ /* 0x000fe400030f0eff */
[----:B------:R-:W-:Y:S01]  /*9300*/  LEA R12, P6, R17, R33, 0x1 ;  /* 0x00000021110c7211 */ /* 0x000fe200078c08ff */
[----:B------:R0:W-:Y:S01]  /*9310*/  @P3 STG.E.U16 desc[UR20][R14.64], R13 ;  /* 0x0000000d0e003986 */ /* 0x0001e2000c101514 */
[----:B------:R-:W-:-:S03]  /*9320*/  ISETP.LT.AND P3, PT, R84, UR15, !P0 ;  /* 0x0000000f54007c0c */ /* 0x000fc6000c761270 */
[----:B------:R1:W-:Y:S01]  /*9330*/  @P5 STG.E.U16 desc[UR20][R8.64], R4 ;  /* 0x0000000408005986 */ /* 0x0003e2000c101514 */
[----:B------:R-:W-:Y:S02]  /*9340*/  ISETP.LT.AND P5, PT, R83, UR15, !P0 ;  /* 0x0000000f53007c0c */ /* 0x000fe4000c7a1270 */
[-C--:B0-----:R-:W-:Y:S01]  /*9350*/  LEA.HI.X.SX32 R13, R17, R34.reuse, 0x1, P6 ;  /* 0x00000022110d7211 */ /* 0x081fe200030f0eff */
[----:B------:R-:W-:Y:S01]  /*9360*/  IMAD R17, R32, 0x4, R19 ;  /* 0x0000000420117824 */ /* 0x000fe200078e0213 */
[CC--:B------:R-:W-:Y:S02]  /*9370*/  LEA R10, P6, R19.reuse, R33.reuse, 0x1 ;  /* 0x00000021130a7211 */ /* 0x0c0fe400078c08ff */
[----:B-1----:R-:W-:Y:S02]  /*9380*/  PRMT R9, R4, 0x7632, R9 ;  /* 0x0000763204097816 */ /* 0x002fe40000000009 */
[----:B------:R-:W-:Y:S01]  /*9390*/  LEA.HI.X.SX32 R11, R19, R34, 0x1, P6 ;  /* 0x00000022130b7211 */ /* 0x000fe200030f0eff */
[----:B------:R-:W-:Y:S01]  /*93a0*/  IMAD R19, R32, 0x4, R17 ;  /* 0x0000000420137824 */ /* 0x000fe200078e0211 */
[----:B------:R-:W-:Y:S01]  /*93b0*/  LEA R14, P6, R17, R33, 0x1 ;  /* 0x00000021110e7211 */ /* 0x000fe200078c08ff */
[----:B------:R0:W-:Y:S01]  /*93c0*/  @P2 STG.E.U16 desc[UR20][R12.64], R9 ;  /* 0x000000090c002986 */ /* 0x0001e2000c101514 */
[----:B------:R-:W-:-:S02]  /*93d0*/  ISETP.LT.AND P2, PT, R82, UR15, !P0 ;  /* 0x0000000f52007c0c */ /* 0x000fc4000c741270 */
[-C--:B------:R-:W-:Y:S01]  /*93e0*/  LEA.HI.X.SX32 R15, R17, R34.reuse, 0x1, P6 ;  /* 0x00000022110f7211 */ /* 0x080fe200030f0eff */
[C---:B------:R-:W-:Y:S01]  /*93f0*/  IMAD R17, R32.reuse, 0x4, R19 ;  /* 0x0000000420117824 */ /* 0x040fe200078e0213 */
[-C--:B------:R-:W-:Y:S01]  /*9400*/  LEA R8, P6, R19, R33.reuse, 0x1 ;  /* 0x0000002113087211 */ /* 0x080fe200078c08ff */
[----:B------:R1:W-:Y:S01]  /*9410*/  @P1 STG.E.U16 desc[UR20][R10.64], R5 ;  /* 0x000000050a001986 */ /* 0x0003e2000c101514 */
[----:B------:R-:W-:Y:S02]  /*9420*/  ISETP.LT.AND P1, PT, R81, UR15, !P0 ;  /* 0x0000000f51007c0c */ /* 0x000fe4000c721270 */
[----:B0-----:R-:W-:Y:S02]  /*9430*/  PRMT R13, R5, 0x7632, R13 ;  /* 0x00007632050d7816 */ /* 0x001fe4000000000d */
[----:B------:R-:W-:Y:S02]  /*9440*/  LEA.HI.X.SX32 R9, R19, R34, 0x1, P6 ;  /* 0x0000002213097211 */ /* 0x000fe400030f0eff */
[----:B------:R-:W-:Y:S01]  /*9450*/  LEA R12, P6, R17, R33, 0x1 ;  /* 0x00000021110c7211 */ /* 0x000fe200078c08ff */
[----:B------:R0:W-:Y:S01]  /*9460*/  @P4 STG.E.U16 desc[UR20][R14.64], R13 ;  /* 0x0000000d0e004986 */ /* 0x0001e2000c101514 */
[----:B-1----:R-:W-:Y:S01]  /*9470*/  IMAD R5, R32, 0x4, R17 ;  /* 0x0000000420057824 */ /* 0x002fe200078e0211 */
[----:B------:R-:W-:-:S02]  /*9480*/  ISETP.LT.AND P4, PT, R80, UR15, !P0 ;  /* 0x0000000f50007c0c */ /* 0x000fc4000c781270 */
[----:B------:R1:W-:Y:S01]  /*9490*/  @P3 STG.E.U16 desc[UR20][R8.64], R6 ;  /* 0x0000000608003986 */ /* 0x0003e2000c101514 */
[C---:B------:R-:W-:Y:S01]  /*94a0*/  IMAD R11, R32.reuse, 0x4, R5 ;  /* 0x00000004200b7824 */ /* 0x040fe200078e0205 */
[----:B------:R-:W-:Y:S02]  /*94b0*/  ISETP.LT.AND P3, PT, R79, UR15, !P0 ;  /* 0x0000000f4f007c0c */ /* 0x000fe4000c761270 */
[-C--:B0-----:R-:W-:Y:S02]  /*94c0*/  LEA.HI.X.SX32 R13, R17, R34.reuse, 0x1, P6 ;  /* 0x00000022110d7211 */ /* 0x081fe400030f0eff */
[C---:B------:R-:W-:Y:S01]  /*94d0*/  LEA R4, P6, R5.reuse, R33, 0x1 ;  /* 0x0000002105047211 */ /* 0x040fe200078c08ff */
[----:B-1----:R-:W-:Y:S02]  /*94e0*/  IMAD R9, R32, 0x4, R11 ;  /* 0x0000000420097824 */ /* 0x002fe400078e020b */
[----:B------:R0:W-:Y:S01]  /*94f0*/  @P5 STG.E.U16 desc[UR20][R12.64], R16 ;  /* 0x000000100c005986 */ /* 0x0001e2000c101514 */
[----:B------:R-:W-:-:S02]  /*9500*/  LEA.HI.X.SX32 R5, R5, R34, 0x1, P6 ;  /* 0x0000002205057211 */ /* 0x000fc400030f0eff */
[CC--:B------:R-:W-:Y:S01]  /*9510*/  LEA R10, P6, R11.reuse, R33.reuse, 0x1 ;  /* 0x000000210b0a7211 */ /* 0x0c0fe200078c08ff */
[----:B------:R-:W-:Y:S01]  /*9520*/  IMAD R15, R32, 0x4, R9 ;  /* 0x00000004200f7824 */ /* 0x000fe200078e0209 */
[----:B------:R-:W-:Y:S01]  /*9530*/  ISETP.LT.AND P5, PT, R78, UR15, !P0 ;  /* 0x0000000f4e007c0c */ /* 0x000fe2000c7a1270 */
[----:B------:R1:W-:Y:S01]  /*9540*/  @P2 STG.E.U16 desc[UR20][R4.64], R7 ;  /* 0x0000000704002986 */ /* 0x0003e2000c101514 */
[-C--:B------:R-:W-:Y:S01]  /*9550*/  LEA.HI.X.SX32 R11, R11, R34.reuse, 0x1, P6 ;  /* 0x000000220b0b7211 */ /* 0x080fe200030f0eff */
[----:B------:R-:W-:Y:S01]  /*9560*/  IMAD R17, R32, 0x4, R15 ;  /* 0x0000000420117824 */ /* 0x000fe200078e020f */
[----:B------:R-:W-:Y:S02]  /*9570*/  LEA R8, P6, R9, R33, 0x1 ;  /* 0x0000002109087211 */ /* 0x000fe400078c08ff */
[----:B------:R-:W-:Y:S02]  /*9580*/  PRMT R6, R7, 0x7632, R6 ;  /* 0x0000763207067816 */ /* 0x000fe40000000006 */
[----:B------:R-:W-:-:S02]  /*9590*/  LEA.HI.X.SX32 R9, R9, R34, 0x1, P6 ;  /* 0x0000002209097211 */ /* 0x000fc400030f0eff */
[-C--:B0-----:R-:W-:Y:S01]  /*95a0*/  LEA R12, P6, R15, R33.reuse, 0x1 ;  /* 0x000000210f0c7211 */ /* 0x081fe200078c08ff */
[----:B------:R0:W-:Y:S01]  /*95b0*/  @P1 STG.E.U16 desc[UR20][R10.64], R6 ;  /* 0x000000060a001986 */ /* 0x0001e2000c101514 */
[----:B------:R-:W-:Y:S01]  /*95c0*/  ISETP.LT.AND P2, PT, R77, UR15, !P0 ;  /* 0x0000000f4d007c0c */ /* 0x000fe2000c741270 */
[----:B-1----:R-:W-:Y:S01]  /*95d0*/  IMAD R7, R32, 0x4, R17 ;  /* 0x0000000420077824 */ /* 0x002fe200078e0211 */
[-C--:B------:R-:W-:Y:S01]  /*95e0*/  LEA.HI.X.SX32 R13, R15, R34.reuse, 0x1, P6 ;  /* 0x000000220f0d7211 */ /* 0x080fe200030f0eff */
[----:B------:R1:W-:Y:S01]  /*95f0*/  @P4 STG.E.U16 desc[UR20][R8.64], R28 ;  /* 0x0000001c08004986 */ /* 0x0003e2000c101514 */
[C---:B------:R-:W-:Y:S02]  /*9600*/  LEA R4, P6, R17.reuse, R33, 0x1 ;  /* 0x0000002111047211 */ /* 0x040fe400078c08ff */
[----:B------:R-:W-:Y:S02]  /*9610*/  ISETP.LT.AND P1, PT, R76, UR15, !P0 ;  /* 0x0000000f4c007c0c */ /* 0x000fe4000c721270 */
[----:B------:R-:W-:-:S02]  /*9620*/  LEA.HI.X.SX32 R5, R17, R34, 0x1, P6 ;  /* 0x0000002211057211 */ /* 0x000fc400030f0eff */
[----:B------:R-:W-:Y:S01]  /*9630*/  ISETP.LT.AND P4, PT, R75, UR15, !P0 ;  /* 0x0000000f4b007c0c */ /* 0x000fe2000c781270 */
[C---:B0-----:R-:W-:Y:S01]  /*9640*/  IMAD R11, R32.reuse, 0x4, R7 ;  /* 0x00000004200b7824 */ /* 0x041fe200078e0207 */
[----:B------:R-:W-:Y:S02]  /*9650*/  LEA R6, P6, R7, R33, 0x1 ;  /* 0x0000002107067211 */ /* 0x000fe400078c08ff */
[----:B------:R-:W-:Y:S01]  /*9660*/  PRMT R14, R29, 0x7632, R14 ;  /* 0x000076321d0e7816 */ /* 0x000fe2000000000e */
[----:B------:R-:W-:Y:S01]  /*9670*/  IMAD R15, R32, 0x4, R11 ;  /* 0x00000004200f7824 */ /* 0x000fe200078e020b */
[----:B-1----:R-:W-:Y:S02]  /*9680*/  PRMT R9, R28, 0x7632, R9 ;  /* 0x000076321c097816 */ /* 0x002fe40000000009 */
[----:B------:R-:W-:Y:S02]  /*9690*/  LEA.HI.X.SX32 R7, R7, R34, 0x1, P6 ;  /* 0x0000002207077211 */ /* 0x000fe400030f0eff */
[----:B------:R-:W-:Y:S01]  /*96a0*/  ISETP.LT.AND P6, PT, R73, UR15, !P0 ;  /* 0x0000000f49007c0c */ /* 0x000fe2000c7c1270 */
[----:B------:R0:W-:Y:S01]  /*96b0*/  @P3 STG.E.U16 desc[UR20][R12.64], R9 ;  /* 0x000000090c003986 */ /* 0x0001e2000c101514 */
[----:B------:R-:W-:-:S03]  /*96c0*/  ISETP.LT.AND P3, PT, R74, UR15, !P0 ;  /* 0x0000000f4a007c0c */ /* 0x000fc6000c761270 */
[----:B------:R1:W-:Y:S01]  /*96d0*/  @P5 STG.E.U16 desc[UR20][R4.64], R29 ;  /* 0x0000001d04005986 */ /* 0x0003e2000c101514 */
[----:B------:R-:W-:-:S03]  /*96e0*/  LEA R8, P5, R11, R33, 0x1 ;  /* 0x000000210b087211 */ /* 0x000fc600078a08ff */
[----:B------:R2:W-:Y:S01]  /*96f0*/  @P2 STG.E.U16 desc[UR20][R6.64], R14 ;  /* 0x0000000e06002986 */ /* 0x0005e2000c101514 */
[----:B------:R-:W-:Y:S02]  /*9700*/  ISETP.LT.AND P2, PT, R72, UR15, !P0 ;  /* 0x0000000f48007c0c */ /* 0x000fe4000c741270 */
[-C--:B0-----:R-:W-:Y:S02]  /*9710*/  LEA.HI.X.SX32 R9, R11, R34.reuse, 0x1, P5 ;  /* 0x000000220b097211 */ /* 0x081fe400028f0eff */
[CC--:B------:R-:W-:Y:S01]  /*9720*/  LEA R10, P5, R15.reuse, R33.reuse, 0x1 ;  /* 0x000000210f0a7211 */ /* 0x0c0fe200078a08ff */
[----:B-1----:R-:W-:Y:S02]  /*9730*/  IMAD R5, R32, 0x4, R15 ;  /* 0x0000000420057824 */ /* 0x002fe400078e020f */
[----:B------:R0:W-:Y:S01]  /*9740*/  @P1 STG.E.U16 desc[UR20][R8.64], R30 ;  /* 0x0000001e08001986 */ /* 0x0001e2000c101514 */
[----:B------:R-:W-:Y:S02]  /*9750*/  LEA.HI.X.SX32 R11, R15, R34, 0x1, P5 ;  /* 0x000000220f0b7211 */ /* 0x000fe400028f0eff */
[----:B--2---:R-:W-:Y:S01]  /*9760*/  PRMT R7, R30, 0x7632, R7 ;  /* 0x000076321e077816 */ /* 0x004fe20000000007 */
[----:B------:R-:W-:Y:S01]  /*9770*/  IMAD R13, R32, 0x4, R5 ;  /* 0x00000004200d7824 */ /* 0x000fe200078e0205 */
[----:B------:R-:W-:-:S02]  /*9780*/  LEA R4, P5, R5, R33, 0x1 ;  /* 0x0000002105047211 */ /* 0x000fc400078a08ff */
[----:B------:R-:W-:Y:S01]  /*9790*/  ISETP.LT.AND P1, PT, R71, UR15, !P0 ;  /* 0x0000000f47007c0c */ /* 0x000fe2000c721270 */
[----:B------:R1:W-:Y:S01]  /*97a0*/  @P4 STG.E.U16 desc[UR20][R10.64], R7 ;  /* 0x000000070a004986 */ /* 0x0003e2000c101514 */
[----:B------:R-:W-:Y:S02]  /*97b0*/  LEA R6, P4, R13, R33, 0x1 ;  /* 0x000000210d067211 */ /* 0x000fe400078808ff */
[----:B------:R-:W-:Y:S01]  /*97c0*/  LEA.HI.X.SX32 R5, R5, R34, 0x1, P5 ;  /* 0x0000002205057211 */ /* 0x000fe200028f0eff */
[----:B0-----:R-:W-:Y:S01]  /*97d0*/  IMAD R9, R32, 0x4, R13 ;  /* 0x0000000420097824 */ /* 0x001fe200078e020d */
[----:B------:R-:W-:-:S03]  /*97e0*/  ISETP.LT.AND P5, PT, R70, UR15, !P0 ;  /* 0x0000000f46007c0c */ /* 0x000fc6000c7a1270 */
[----:B------:R4:W-:Y:S01]  /*97f0*/  @P3 STG.E.U16 desc[UR20][R4.64], R31 ;  /* 0x0000001f04003986 */ /* 0x0009e2000c101514 */
[-C--:B------:R-:W-:Y:S02]  /*9800*/  LEA R8, P3, R9, R33.reuse, 0x1 ;  /* 0x0000002109087211 */ /* 0x080fe400078608ff */
[----:B-1----:R-:W-:Y:S02]  /*9810*/  PRMT R11, R31, 0x7632, R11 ;  /* 0x000076321f0b7816 */ /* 0x002fe4000000000b */
[-C--:B------:R-:W-:Y:S01]  /*9820*/  LEA.HI.X.SX32 R7, R13, R34.reuse, 0x1, P4 ;  /* 0x000000220d077211 */ /* 0x080fe200020f0eff */
[C---:B------:R-:W-:Y:S01]  /*9830*/  IMAD R13, R32.reuse, 0x4, R9 ;  /* 0x00000004200d7824 */ /* 0x040fe200078e0209 */
[----:B------:R-:W-:Y:S02]  /*9840*/  LEA.HI.X.SX32 R9, R9, R34, 0x1, P3 ;  /* 0x0000002209097211 */ /* 0x000fe400018f0eff */
[----:B------:R-:W-:Y:S01]  /*9850*/  ISETP.LT.AND P4, PT, R69, UR15, !P0 ;  /* 0x0000000f45007c0c */ /* 0x000fe2000c781270 */
[----:B------:R0:W-:Y:S01]  /*9860*/  @P6 STG.E.U16 desc[UR20][R6.64], R11 ;  /* 0x0000000b06006986 */ /* 0x0001e2000c101514 */
[----:B------:R-:W-:Y:S01]  /*9870*/  LEA R10, P6, R13, R33, 0x1 ;  /* 0x000000210d0a7211 */ /* 0x000fe200078c08ff */
[----:B------:R-:W-:Y:S01]  /*9880*/  IMAD R15, R32, 0x4, R13 ;  /* 0x00000004200f7824 */ /* 0x000fe200078e020d */
[----:B----4-:R-:W-:Y:S01]  /*9890*/  PRMT R5, R136, 0x7632, R5 ;  /* 0x0000763288057816 */ /* 0x010fe20000000005 */
[----:B------:R-:W-:Y:S01]  /*98a0*/  @P2 STG.E.U16 desc[UR20][R8.64], R136 ;  /* 0x0000008808002986 */ /* 0x000fe2000c101514 */
[----:B------:R-:W-:-:S02]  /*98b0*/  ISETP.LT.AND P3, PT, R68, UR15, !P0 ;  /* 0x0000000f44007c0c */ /* 0x000fc4000c761270 */
[----:B0-----:R-:W-:Y:S01]  /*98c0*/  LEA.HI.X.SX32 R11, R13, R34, 0x1, P6 ;  /* 0x000000220d0b7211 */ /* 0x001fe200030f0eff */
[----:B------:R-:W-:-:S04]  /*98d0*/  IMAD R13, R32, 0x4, R15 ;  /* 0x00000004200d7824 */ /* 0x000fc800078e020f */
[C---:B------:R-:W-:Y:S01]  /*98e0*/  IMAD R17, R32.reuse, 0x4, R13 ;  /* 0x0000000420117824 */ /* 0x040fe200078e020d */
[----:B------:R0:W-:Y:S01]  /*98f0*/  @P1 STG.E.U16 desc[UR20][R10.64], R5 ;  /* 0x000000050a001986 */ /* 0x0001e2000c101514 */
[-C--:B------:R-:W-:Y:S02]  /*9900*/  LEA R4, P1, R15, R33.reuse, 0x1 ;  /* 0x000000210f047211 */ /* 0x080fe400078208ff */
[----:B------:R-:W-:Y:S01]  /*9910*/  IMAD R19, R32, 0x4, R17 ;  /* 0x0000000420137824 */ /* 0x000fe200078e0211 */
[-C--:B------:R-:W-:Y:S02]  /*9920*/  LEA R6, P2, R13, R33.reuse, 0x1 ;  /* 0x000000210d067211 */ /* 0x080fe400078408ff */
[----:B------:R-:W-:Y:S02]  /*9930*/  LEA R12, P6, R17, R33, 0x1 ;  /* 0x00000021110c7211 */ /* 0x000fe400078c08ff */
[-C--:B------:R-:W-:Y:S02]  /*9940*/  LEA.HI.X.SX32 R7, R13, R34.reuse, 0x1, P2 ;  /* 0x000000220d077211 */ /* 0x080fe400010f0eff */
[----:B------:R-:W-:-:S02]  /*9950*/  LEA.HI.X.SX32 R13, R17, R34, 0x1, P6 ;  /* 0x00000022110d7211 */ /* 0x000fc400030f0eff */
[-C--:B0-----:R-:W-:Y:S01]  /*9960*/  LEA.HI.X.SX32 R5, R15, R34.reuse, 0x1, P1 ;  /* 0x000000220f057211 */ /* 0x081fe200008f0eff */
[C---:B------:R-:W-:Y:S01]  /*9970*/  IMAD R15, R32.reuse, 0x4, R19 ;  /* 0x00000004200f7824 */ /* 0x040fe200078e0213 */
[-C--:B------:R-:W-:Y:S02]  /*9980*/  LEA R8, P1, R19, R33.reuse, 0x1 ;  /* 0x0000002113087211 */ /* 0x080fe400078208ff */
[----:B------:R-:W-:Y:S01]  /*9990*/  ISETP.LT.AND P2, PT, R3, UR15, !P0 ;  /* 0x0000000f03007c0c */ /* 0x000fe2000c741270 */
[----:B------:R-:W-:Y:S01]  /*99a0*/  IMAD R32, R32, 0x4, R15 ;  /* 0x0000000420207824 */ /* 0x000fe200078e020f */
[----:B------:R-:W-:Y:S01]  /*99b0*/  LEA.HI.X.SX32 R9, R19, R34, 0x1, P1 ;  /* 0x0000002213097211 */ /* 0x000fe200008f0eff */
[----:B------:R0:W-:Y:S01]  /*99c0*/  @P5 STG.E.U16 desc[UR20][R4.64], R137 ;  /* 0x0000008904005986 */ /* 0x0001e2000c101514 */
[----:B------:R-:W-:Y:S02]  /*99d0*/  LEA R14, P6, R15, R33, 0x1 ;  /* 0x000000210f0e7211 */ /* 0x000fe400078c08ff */
[----:B------:R-:W-:-:S02]  /*99e0*/  ISETP.LT.AND P1, PT, R2, UR15, !P0 ;  /* 0x0000000f02007c0c */ /* 0x000fc4000c721270 */
[----:B------:R-:W-:Y:S02]  /*99f0*/  ISETP.LT.AND P0, PT, R0, UR15, !P0 ;  /* 0x0000000f00007c0c */ /* 0x000fe4000c701270 */
[-C--:B------:R-:W-:Y:S02]  /*9a00*/  LEA.HI.X.SX32 R15, R15, R34.reuse, 0x1, P6 ;  /* 0x000000220f0f7211 */ /* 0x080fe400030f0eff */
[----:B------:R-:W-:Y:S02]  /*9a10*/  LEA R10, P6, R32, R33, 0x1 ;  /* 0x00000021200a7211 */ /* 0x000fe400078c08ff */
[----:B------:R-:W-:Y:S02]  /*9a20*/  PRMT R3, R137, 0x7632, R3 ;  /* 0x0000763289037816 */ /* 0x000fe40000000003 */
[----:B------:R-:W-:Y:S02]  /*9a30*/  PRMT R0, R138, 0x7632, R0 ;  /* 0x000076328a007816 */ /* 0x000fe40000000000 */
[----:B------:R-:W-:Y:S01]  /*9a40*/  LEA.HI.X.SX32 R11, R32, R34, 0x1, P6 ;  /* 0x00000022200b7211 */ /* 0x000fe200030f0eff */
[----:B------:R1:W-:Y:S01]  /*9a50*/  @P4 STG.E.U16 desc[UR20][R6.64], R3 ;  /* 0x0000000306004986 */ /* 0x0003e2000c101514 */
[----:B0-----:R-:W-:-:S03]  /*9a60*/  PRMT R5, R139, 0x7632, R5 ;  /* 0x000076328b057816 */ /* 0x001fc60000000005 */
[----:B------:R1:W-:Y:S04]  /*9a70*/  @P3 STG.E.U16 desc[UR20][R12.64], R138 ;  /* 0x0000008a0c003986 */ /* 0x0003e8000c101514 */
[----:B------:R1:W-:Y:S04]  /*9a80*/  @P2 STG.E.U16 desc[UR20][R8.64], R0 ;  /* 0x0000000008002986 */ /* 0x0003e8000c101514 */
[----:B------:R1:W-:Y:S04]  /*9a90*/  @P1 STG.E.U16 desc[UR20][R14.64], R139 ;  /* 0x0000008b0e001986 */ /* 0x0003e8000c101514 */
[----:B------:R1:W-:Y:S01]  /*9aa0*/  @P0 STG.E.U16 desc[UR20][R10.64], R5 ;  /* 0x000000050a000986 */ /* 0x0003e2000c101514 */
[----:B------:R-:W-:Y:S06]  /*9ab0*/  BAR.SYNC.DEFER_BLOCKING 0x0 ;  /* 0x0000000000007b1d */ /* 0x000fec0000010000 */
[----:B------:R-:W-:Y:S05]  /*9ac0*/  BRA.U UP0, `(.L_x_13) ;  /* 0x0000000100a07547 */ /* 0x000fea000b800000 */
[----:B------:R-:W0:Y:S01]  /*9ad0*/  S2UR UR5, SR_CgaCtaId ;  /* 0x00000000000579c3 */ /* 0x000e220000008800 */
[----:B------:R-:W-:Y:S01]  /*9ae0*/  NOP ;  /* 0x0000000000007918 */ /* 0x000fe20000000000 */
[----:B------:R-:W-:Y:S01]  /*9af0*/  UMOV UR4, 0x50 ;  /* 0x0000005000047882 */ /* 0x000fe20000000000 */
[----:B-1----:R-:W-:Y:S02]  /*9b00*/  IMAD.U32 R0, RZ, RZ, UR8 ;  /* 0x00000008ff007e24 */ /* 0x002fe4000f8e00ff */
[----:B------:R-:W-:Y:S02]  /*9b10*/  IMAD.MOV.U32 R3, RZ, RZ, 0xff ;  /* 0x000000ffff037424 */ /* 0x000fe400078e00ff */
[----:B------:R-:W-:Y:S01]  /*9b20*/  IMAD.MOV.U32 R7, RZ, RZ, 0x1 ;  /* 0x00000001ff077424 */ /* 0x000fe200078e00ff */
[----:B------:R-:W-:-:S04]  /*9b30*/  LOP3.LUT R0, R0, 0xffff, RZ, 0xc0, !PT ;  /* 0x0000ffff00007812 */ /* 0x000fc800078ec0ff */
[----:B------:R-:W-:-:S05]  /*9b40*/  SHF.R.U32.HI R0, RZ, 0x5, R0 ;  /* 0x00000005ff007819 */ /* 0x000fca0000011600 */
[----:B------:R-:W-:Y:S01]  /*9b50*/  VIADD R2, R0, 0x10 ;  /* 0x0000001000027836 */ /* 0x000fe20000000000 */
[----:B------:R-:W-:Y:S01]  /*9b60*/  SHF.L.U32 R0, R3, R0, RZ ;  /* 0x0000000003007219 */ /* 0x000fe200000006ff */
[----:B0-----:R-:W-:-:S03]  /*9b70*/  ULEA UR6, UR5, UR4, 0x18 ;  /* 0x0000000405067291 */ /* 0x001fc6000f8ec0ff */
[----:B------:R-:W-:-:S04]  /*9b80*/  SHF.L.U32 R3, R7, R2, RZ ;  /* 0x0000000207037219 */ /* 0x000fc800000006ff */
[----:B------:R-:W-:Y:S02]  /*9b90*/  LOP3.LUT R0, R3, R0, RZ, 0xfc, !PT ;  /* 0x0000000003007212 */ /* 0x000fe400078efcff */
[----:B------:R-:W0:Y:S02]  /*9ba0*/  LDS R5, [UR6] ;  /* 0x00000006ff057984 */ /* 0x000e240008000800 */
[C---:B------:R-:W-:Y:S02]  /*9bb0*/  LOP3.LUT R2, R0.reuse, 0xffff, RZ, 0xc0, !PT ;  /* 0x0000ffff00027812 */ /* 0x040fe400078ec0ff */
[----:B0-----:R-:W-:-:S04]  /*9bc0*/  LOP3.LUT R3, R0, 0xffff, R5, 0x80, !PT ;  /* 0x0000ffff00037812 */ /* 0x001fc800078e8005 */
[----:B------:R-:W-:-:S13]  /*9bd0*/  ISETP.NE.AND P0, PT, R3, R2, PT ;  /* 0x000000020300720c */ /* 0x000fda0003f05270 */
[----:B------:R-:W-:Y:S05]  /*9be0*/  @P0 BRA `(.L_x_14) ;  /* 0x0000000000500947 */ /* 0x000fea0003800000 */
[----:B------:R-:W-:Y:S02]  /*9bf0*/  SHF.R.U32.HI R5, RZ, 0x10, R5 ;  /* 0x00000010ff057819 */ /* 0x000fe40000011605 */
[----:B------:R-:W-:-:S04]  /*9c00*/  SHF.R.U32.HI R2, RZ, 0x10, R0 ;  /* 0x00000010ff027819 */ /* 0x000fc80000011600 */
[----:B------:R-:W-:-:S04]  /*9c10*/  LOP3.LUT R5, R5, R2, RZ, 0xc0, !PT ;  /* 0x0000000205057212 */ /* 0x000fc800078ec0ff */
[----:B------:R-:W-:-:S13]  /*9c20*/  ISETP.NE.AND P0, PT, R5, R2, PT ;  /* 0x000000020500720c */ /* 0x000fda0003f05270 */
[----:B------:R-:W-:Y:S05]  /*9c30*/  @P0 BRA `(.L_x_15) ;  /* 0x0000000000300947 */ /* 0x000fea0003800000 */
[----:B------:R-:W-:Y:S01]  /*9c40*/  R2UR UR4, R0 ;  /* 0x00000000000472ca */ /* 0x000fe200000e0000 */
[----:B------:R-:W-:Y:S01]  /*9c50*/  VOTEU.ANY UR5, UPT, PT ;  /* 0x0000000000057886 */ /* 0x000fe200038e0100 */
[----:B------:R-:W0:Y:S01]  /*9c60*/  S2R R0, SR_LANEID ;  /* 0x0000000000007919 */ /* 0x000e220000000000 */
[----:B------:R-:W-:-:S10]  /*9c70*/  UFLO.U32 UR5, UR5 ;  /* 0x00000005000572bd */ /* 0x000fd400080e0000 */
[----:B------:R-:W-:-:S06]  /*9c80*/  ULOP3.LUT UR4, URZ, UR4, URZ, 0x33, !UPT ;  /* 0x00000004ff047292 */ /* 0x000fcc000f8e33ff */
[----:B------:R-:W-:-:S04]  /*9c90*/  IMAD.U32 R2, RZ, RZ, UR4 ;  /* 0x00000004ff027e24 */ /* 0x000fc8000f8e00ff */
[----:B------:R-:W1:Y:S02]  /*9ca0*/  REDUX UR7, R2 ;  /* 0x00000000020773c4 */ /* 0x000e640000000000 */
[----:B------:R2:W-:Y:S01]  /*9cb0*/  UTCATOMSWS.AND URZ, UR4 ;  /* 0x0000000400ff79e3 */ /* 0x0005e20008000000 */
[----:B0-----:R-:W-:Y:S01]  /*9cc0*/  ISETP.EQ.U32.AND P0, PT, R0, UR5, PT ;  /* 0x0000000500007c0c */ /* 0x001fe2000bf02070 */
[----:B-1----:R-:W-:-:S12]  /*9cd0*/  IMAD.U32 R0, RZ, RZ, UR7 ;  /* 0x00000007ff007e24 */ /* 0x002fd8000f8e00ff */
[----:B------:R2:W-:Y:S01]  /*9ce0*/  @P0 ATOMS.AND RZ, [UR6], R0 ;  /* 0x00000000ffff098c */ /* 0x0005e2000a800006 */
[----:B------:R-:W-:Y:S05]  /*9cf0*/  BRA `(.L_x_13) ;  /* 0x0000000000147947 */ /* 0x000fea0003800000 */
.L_x_15:
[----:B------:R-:W-:-:S07]  /*9d00*/  MOV R2, 0x9d20 ;  /* 0x00009d2000027802 */ /* 0x000fce0000000f00 */
[----:B------:R-:W-:Y:S05]  /*9d10*/  CALL.REL.NOINC `($__internal_0_$__cuda_sm10x_tcgen05_guardrail_trap_col_being_dealloced_not_returned_by_alloc) ;  /* 0x00000000002c7944 */ /* 0x000fea0003c00000 */
[----:B------:R-:W-:Y:S05]  /*9d20*/  BRA `(.L_x_13) ;  /* 0x0000000000087947 */ /* 0x000fea0003800000 */
.L_x_14:
[----:B------:R-:W-:-:S07]  /*9d30*/  MOV R2, 0x9d50 ;  /* 0x00009d5000027802 */ /* 0x000fce0000000f00 */
[----:B------:R-:W-:Y:S05]  /*9d40*/  CALL.REL.NOINC `($__internal_2_$__cuda_sm10x_tcgen05_guardrail_trap_unallocated_columns_being_dealloced) ;  /* 0x0000000000387944 */ /* 0x000fea0003c00000 */
.L_x_13:
[----:B------:R-:W-:Y:S01]  /*9d50*/  NOP ;  /* 0x0000000000007918 */ /* 0x000fe20000000000 */
[----:B--2---:R-:W-:Y:S05]  /*9d60*/  EXIT ;  /* 0x000000000000794d */ /* 0x004fea0003800000 */
.L_x_8:
[----:B------:R-:W0:Y:S02]  /*9d70*/  SYNCS.PHASECHK.TRANS64.TRYWAIT P2, [UR11], R184 ;  /* 0x000000b8ff0075a7 */ /* 0x000e24000804110b */
[----:B0-----:R-:W-:Y:S05]  /*9d80*/  @!P2 BRA `(.L_x_8) ;  /* 0xfffffffc00f8a947 */ /* 0x001fea000383ffff */
[----:B------:R-:W-:Y:S05]  /*9d90*/  BRA `(.L_x_16) ;  /* 0xffffffc800647947 */ /* 0x000fea000383ffff */
.L_x_12:
[----:B------:R-:W2:Y:S02]  /*9da0*/  SYNCS.PHASECHK.TRANS64.TRYWAIT P0, [UR11], R4 ;  /* 0x00000004ff0075a7 */ /* 0x000ea4000800110b */
[----:B--2---:R-:W-:Y:S05]  /*9db0*/  @!P0 BRA `(.L_x_12) ;  /* 0xfffffffc00f88947 */ /* 0x004fea000383ffff */
[----:B------:R-:W-:Y:S05]  /*9dc0*/  BRA `(.L_x_11) ;  /* 0xffffffe0008c7947 */ /* 0x000fea000383ffff */
        .weak           $__internal_0_$__cuda_sm10x_tcgen05_guardrail_trap_col_being_dealloced_not_returned_by_alloc
        .type           $__internal_0_$__cuda_sm10x_tcgen05_guardrail_trap_col_being_dealloced_not_returned_by_alloc,@function
        .size           $__internal_0_$__cuda_sm10x_tcgen05_guardrail_trap_col_being_dealloced_not_returned_by_alloc,($__internal_1_$__cuda_sm10x_tcgen05_guardrail_trap_phase_invalid_during_alloc - $__internal_0_$__cuda_sm10x_tcgen05_guardrail_trap_col_being_dealloced_not_returned_by_alloc)
$__internal_0_$__cuda_sm10x_tcgen05_guardrail_trap_col_being_dealloced_not_returned_by_alloc:
[----:B------:R-:W-:Y:S05]  /*9dd0*/  BPT.TRAP 0x1 ;  /* 0x000000040000795c */ /* 0x000fea0000300000 */
[----:B------:R-:W-:-:S04]  /*9de0*/  IMAD.MOV.U32 R3, RZ, RZ, 0x0 ;  /* 0x00000000ff037424 */ /* 0x000fc800078e00ff */
[----:B------:R-:W-:Y:S05]  /*9df0*/  RET.REL.NODEC R2 `(matmul_kernel) ;  /* 0xffffff6002807950 */ /* 0x000fea0003c3ffff */
        .weak           $__internal_1_$__cuda_sm10x_tcgen05_guardrail_trap_phase_invalid_during_alloc
        .type           $__internal_1_$__cuda_sm10x_tcgen05_guardrail_trap_phase_invalid_during_alloc,@function
        .size           $__internal_1_$__cuda_sm10x_tcgen05_guardrail_trap_phase_invalid_during_alloc,($__internal_2_$__cuda_sm10x_tcgen05_guardrail_trap_unallocated_columns_being_dealloced - $__internal_1_$__cuda_sm10x_tcgen05_guardrail_trap_phase_invalid_during_alloc)
$__internal_1_$__cuda_sm10x_tcgen05_guardrail_trap_phase_invalid_during_alloc:
[----:B------:R-:W-:Y:S05]  /*9e00*/  BPT.TRAP 0x1 ;  /* 0x000000040000795c */ /* 0x000fea0000300000 */
[----:B------:R-:W-:-:S04]  /*9e10*/  IMAD.MOV.U32 R3, RZ, RZ, 0x0 ;  /* 0x00000000ff037424 */ /* 0x000fc800078e00ff */
[----:B------:R-:W-:Y:S05]  /*9e20*/  RET.REL.NODEC R2 `(matmul_kernel) ;  /* 0xffffff6002747950 */ /* 0x000fea0003c3ffff */
        .weak           $__internal_2_$__cuda_sm10x_tcgen05_guardrail_trap_unallocated_columns_being_dealloced
        .type           $__internal_2_$__cuda_sm10x_tcgen05_guardrail_trap_unallocated_columns_being_dealloced,@function
        .size           $__internal_2_$__cuda_sm10x_tcgen05_guardrail_trap_unallocated_columns_being_dealloced,(.L_x_20 - $__internal_2_$__cuda_sm10x_tcgen05_guardrail_trap_unallocated_columns_being_dealloced)
$__internal_2_$__cuda_sm10x_tcgen05_guardrail_trap_unallocated_columns_being_dealloced:
[----:B------:R-:W-:Y:S05]  /*9e30*/  BPT.TRAP 0x1 ;  /* 0x000000040000795c */ /* 0x000fea0000300000 */
[----:B------:R-:W-:-:S04]  /*9e40*/  IMAD.MOV.U32 R3, RZ, RZ, 0x0 ;  /* 0x00000000ff037424 */ /* 0x000fc800078e00ff */
[----:B------:R-:W-:Y:S05]  /*9e50*/  RET.REL.NODEC R2 `(matmul_kernel) ;  /* 0xffffff6002687950 */ /* 0x000fea0003c3ffff */
.L_x_17:
[----:B------:R-:W-:-:S00]  /*9e60*/  BRA `(.L_x_17) ;  /* 0xfffffffc00fc7947 */ /* 0x000fc0000383ffff */
[----:B------:R-:W-:-:S00]  /*9e70*/  NOP ;  /* 0x0000000000007918 */ /* 0x000fc00000000000 */
        /* <DEDUP_REMOVED lines=8> */
.L_x_20:


//--------------------- .nv.shared.matmul_kernel  --------------------------
	.section	.nv.shared.matmul_kernel,"aw",@nobits
	.sectionflags	@""
	.align	16
	.zero		1024


//--------------------- .nv.shared.reserved.0     --------------------------
	.section	.nv.shared.reserved.0,"aw",@nobits
	.align	8
	.weak		__nv_reservedSMEM_offset_0_alias
	.size		__nv_reservedSMEM_offset_0_alias, 0, 64
	.other		__nv_reservedSMEM_offset_0_alias,@"STO_CUDA_RESERVED_SHARED STV_DEFAULT"
__nv_reservedSMEM_offset_0_alias:
	.zero		0
.nv.shared.reserved.0:
	.zero		64
	.weak		__nv_reservedSMEM_allocation_phase
	.type		__nv_reservedSMEM_allocation_phase,@object
	.size		__nv_reservedSMEM_allocation_phase,(.L_0 - __nv_reservedSMEM_allocation_phase)
__nv_reservedSMEM_allocation_phase:
	.zero		1
.L_0:
	.zero		7
	.weak		__nv_reservedSMEM_devtool_atexit_pc
	.type		__nv_reservedSMEM_devtool_atexit_pc,@object
	.size		__nv_reservedSMEM_devtool_atexit_pc,(__nv_reservedSMEM_allocation_mask - __nv_reservedSMEM_devtool_atexit_pc)
__nv_reservedSMEM_devtool_atexit_pc:
	.zero		8
	.weak		__nv_reservedSMEM_allocation_mask
	.type		__nv_reservedSMEM_allocation_mask,@object
	.size		__nv_reservedSMEM_allocation_mask,(.L_2 - __nv_reservedSMEM_allocation_mask)
__nv_reservedSMEM_allocation_mask:
	.zero		4
.L_2:


//--------------------- .nv.constant0.matmul_kernel --------------------------
	.section	.nv.constant0.matmul_kernel,"a",@progbits
	.sectionflags	@""
	.align	4
.nv.constant0.matmul_kernel:
	.zero		976


//--------------------- SYMBOLS --------------------------

	.type		.nv.reservedSmem.offset0,@object
	.size		.nv.reservedSmem.offset0,0x4
	.type		.nv.reservedSmem.cap,@object
	.size		.nv.reservedSmem.cap,0x4
